// auto-generated by cutlass_sweep.gemm — config: {"arch": "sm_90", "cluster_m": 2, "cluster_n": 1, "dtype": "bf16", "dtype_b": "bf16", "layout": "nt", "stages": 0, "tile_k": 16, "tile_m": 256, "tile_n": 112}
#include "cutlass/cutlass.h"
#include "cutlass/gemm/collective/collective_builder.hpp"
#include "cutlass/gemm/device/gemm_universal_adapter.h"
#include "cutlass/gemm/kernel/gemm_universal.hpp"
#include "cutlass/epilogue/collective/collective_builder.hpp"

using ElemA = cutlass::bfloat16_t;
using ElemB = cutlass::bfloat16_t;
using ElemCD = cutlass::bfloat16_t;
using Acc  = float;
using TileShape    = cute::Shape<cute::_256, cute::_112, cute::_16>;
using ClusterShape = cute::Shape<cute::_2, cute::_1, cute::_1>;

using CollectiveEpilogue = typename cutlass::epilogue::collective::CollectiveBuilder<
    cutlass::arch::Sm90, cutlass::arch::OpClassTensorOp,
    TileShape, ClusterShape,
    cutlass::epilogue::collective::EpilogueTileAuto,
    Acc, Acc,
    ElemCD, cutlass::layout::RowMajor, 128 / cutlass::sizeof_bits<ElemCD>::value,
    ElemCD, cutlass::layout::RowMajor, 128 / cutlass::sizeof_bits<ElemCD>::value,
    cutlass::epilogue::collective::EpilogueScheduleAuto
  >::CollectiveOp;

using CollectiveMainloop = typename cutlass::gemm::collective::CollectiveBuilder<
    cutlass::arch::Sm90, cutlass::arch::OpClassTensorOp,
    ElemA, cutlass::layout::RowMajor, 128 / cutlass::sizeof_bits<ElemA>::value,
    ElemB, cutlass::layout::ColumnMajor, 128 / cutlass::sizeof_bits<ElemB>::value,
    Acc,
    TileShape, ClusterShape,
    cutlass::gemm::collective::StageCountAutoCarveout<static_cast<int>(sizeof(typename CollectiveEpilogue::SharedStorage))>,
    cutlass::gemm::collective::KernelScheduleAuto
  >::CollectiveOp;

using GemmKernel = cutlass::gemm::kernel::GemmUniversal<
    cute::Shape<int,int,int,int>,
    CollectiveMainloop,
    CollectiveEpilogue
>;
using Gemm = cutlass::gemm::device::GemmUniversalAdapter<GemmKernel>;

// Force the device kernel symbol into the cubin without needing a host main.
auto* _anchor = &cutlass::device_kernel<GemmKernel>;


// ===== COMPILED SASS (sm_90a) =====

	.target	sm_90a

	.elftype	@"ET_EXEC"


//--------------------- .note.nv.tkinfo           --------------------------
	.section	.note.nv.tkinfo,"",@"SHT_NOTE"
	.sectionflags	@"SHF_NOTE_NV_TKINFO"
	.tkinfo
        /*0018*/ 	.word	0x00000002
        /*0030*/ 	.string	""
        /*0030*/ 	.string	"ptxas"
        /*0030*/ 	.string	"Cuda compilation tools, release 13.0, V13.0.88"
        /*0030*/ 	.string	"Build cuda_13.0.r13.0/compiler.36424714_0"
        /*0030*/ 	.string	"-arch sm_90a -m 64 "



//--------------------- .note.nv.cuinfo           --------------------------
	.section	.note.nv.cuinfo,"",@"SHT_NOTE"
	.sectionflags	@"SHF_NOTE_NV_CUINFO"
        /*0018*/ 	.short	0x0002
        /*001a*/ 	.short	0x005a
        /*001c*/ 	.short	0x0082
	.zero		2


//--------------------- .nv.info                  --------------------------
	.section	.nv.info,"",@"SHT_CUDA_INFO"
	.align	4


	//----- nvinfo : EIATTR_REGCOUNT
	.align		4
        /*0000*/ 	.byte	0x04, 0x2f
        /*0002*/ 	.short	(.L_15 - .L_14)
	.align		4
.L_14:
        /*0004*/ 	.word	index@(_ZN7cutlass13device_kernelINS_4gemm6kernel13GemmUniversalIN4cute5tupleIJiiiiEEENS1_10collective13CollectiveMmaINS1_34MainloopSm90TmaGmmaWarpSpecializedILi19ENS5_IJNS4_1CILi2EEENSA_ILi1EEESC_EEENS1_35KernelTmaWarpSpecializedCooperativeEEENS5_IJNSA_ILi256EEENSA_ILi112EEENSA_ILi16EEEEEENS_10bfloat16_tENS5_IJlSC_lEEESK_SL_NS4_8TiledMMAINS4_8MMA_AtomIJNS4_4SM904GMMA27MMA_64x16x16_F32BF16BF16_SSILNSP_5MajorE0ELSR_0ELNSP_7ScaleInE1ELSS_1EEEEEENS4_6LayoutISD_NS5_IJSC_NSA_ILi0EEESW_EEEEENS5_IJNS4_10UnderscoreESZ_SZ_EEEEENS4_13SM90_TMA_LOADENS4_14ComposedLayoutINS4_7SwizzleILi1ELi4ELi3EEENS4_18smem_ptr_flag_bitsILi16EEENSV_INS5_IJNSA_ILi8EEESI_EEENS5_IJSI_SC_EEEEEEEvNS4_8identityENS4_23SM90_TMA_LOAD_MULTICASTES1C_vS1D_EENS_8epilogue10collective6detail29Sm90TmaWarpSpecializedAdapterINS1H_15DefaultEpilogueISK_SL_SL_NS1G_6thread17LinearCombinationISK_Li1EffLNS1L_9ScaleType4KindE0ELNS_15FloatRoundStyleE2ESK_EENS1_15EpilogueDefaultEEEEEvvEEEEvNT_6ParamsE)
        /*0008*/ 	.word	0x000000a8


	//----- nvinfo : EIATTR_FRAME_SIZE
	.align		4
.L_15:
        /*000c*/ 	.byte	0x04, 0x11
        /*000e*/ 	.short	(.L_17 - .L_16)
	.align		4
.L_16:
        /*0010*/ 	.word	index@(_ZN7cutlass13device_kernelINS_4gemm6kernel13GemmUniversalIN4cute5tupleIJiiiiEEENS1_10collective13CollectiveMmaINS1_34MainloopSm90TmaGmmaWarpSpecializedILi19ENS5_IJNS4_1CILi2EEENSA_ILi1EEESC_EEENS1_35KernelTmaWarpSpecializedCooperativeEEENS5_IJNSA_ILi256EEENSA_ILi112EEENSA_ILi16EEEEEENS_10bfloat16_tENS5_IJlSC_lEEESK_SL_NS4_8TiledMMAINS4_8MMA_AtomIJNS4_4SM904GMMA27MMA_64x16x16_F32BF16BF16_SSILNSP_5MajorE0ELSR_0ELNSP_7ScaleInE1ELSS_1EEEEEENS4_6LayoutISD_NS5_IJSC_NSA_ILi0EEESW_EEEEENS5_IJNS4_10UnderscoreESZ_SZ_EEEEENS4_13SM90_TMA_LOADENS4_14ComposedLayoutINS4_7SwizzleILi1ELi4ELi3EEENS4_18smem_ptr_flag_bitsILi16EEENSV_INS5_IJNSA_ILi8EEESI_EEENS5_IJSI_SC_EEEEEEEvNS4_8identityENS4_23SM90_TMA_LOAD_MULTICASTES1C_vS1D_EENS_8epilogue10collective6detail29Sm90TmaWarpSpecializedAdapterINS1H_15DefaultEpilogueISK_SL_SL_NS1G_6thread17LinearCombinationISK_Li1EffLNS1L_9ScaleType4KindE0ELNS_15FloatRoundStyleE2ESK_EENS1_15EpilogueDefaultEEEEEvvEEEEvNT_6ParamsE)
        /*0014*/ 	.word	0x00000000


	//----- nvinfo : EIATTR_MIN_STACK_SIZE
	.align		4
.L_17:
        /*0018*/ 	.byte	0x04, 0x12
        /*001a*/ 	.short	(.L_19 - .L_18)
	.align		4
.L_18:
        /*001c*/ 	.word	index@(_ZN7cutlass13device_kernelINS_4gemm6kernel13GemmUniversalIN4cute5tupleIJiiiiEEENS1_10collective13CollectiveMmaINS1_34MainloopSm90TmaGmmaWarpSpecializedILi19ENS5_IJNS4_1CILi2EEENSA_ILi1EEESC_EEENS1_35KernelTmaWarpSpecializedCooperativeEEENS5_IJNSA_ILi256EEENSA_ILi112EEENSA_ILi16EEEEEENS_10bfloat16_tENS5_IJlSC_lEEESK_SL_NS4_8TiledMMAINS4_8MMA_AtomIJNS4_4SM904GMMA27MMA_64x16x16_F32BF16BF16_SSILNSP_5MajorE0ELSR_0ELNSP_7ScaleInE1ELSS_1EEEEEENS4_6LayoutISD_NS5_IJSC_NSA_ILi0EEESW_EEEEENS5_IJNS4_10UnderscoreESZ_SZ_EEEEENS4_13SM90_TMA_LOADENS4_14ComposedLayoutINS4_7SwizzleILi1ELi4ELi3EEENS4_18smem_ptr_flag_bitsILi16EEENSV_INS5_IJNSA_ILi8EEESI_EEENS5_IJSI_SC_EEEEEEEvNS4_8identityENS4_23SM90_TMA_LOAD_MULTICASTES1C_vS1D_EENS_8epilogue10collective6detail29Sm90TmaWarpSpecializedAdapterINS1H_15DefaultEpilogueISK_SL_SL_NS1G_6thread17LinearCombinationISK_Li1EffLNS1L_9ScaleType4KindE0ELNS_15FloatRoundStyleE2ESK_EENS1_15EpilogueDefaultEEEEEvvEEEEvNT_6ParamsE)
        /*0020*/ 	.word	0x00000000
.L_19:


//--------------------- .nv.compat                --------------------------
	.section	.nv.compat,"",@"SHT_CUDA_COMPAT_INFO"
	.align	4
        /*0000*/ 	.byte	0x02, 0x09, 0x01, 0x00, 0x02, 0x02, 0x04, 0x00, 0x02, 0x05, 0x05, 0x00, 0x03, 0x07, 0x01, 0x01
        /*0010*/ 	.byte	0x02, 0x03, 0x01, 0x00, 0x02, 0x06, 0x01, 0x00, 0x04, 0x0b, 0x08, 0x00, 0x00, 0x00, 0x00, 0x00
        /*0020*/ 	.byte	0x00, 0x00, 0x00, 0x00


//--------------------- .nv.info._ZN7cutlass13device_kernelINS_4gemm6kernel13GemmUniversalIN4cute5tupleIJiiiiEEENS1_10collective13CollectiveMmaINS1_34MainloopSm90TmaGmmaWarpSpecializedILi19ENS5_IJNS4_1CILi2EEENSA_ILi1EEESC_EEENS1_35KernelTmaWarpSpecializedCooperativeEEENS5_IJNSA_ILi256EEENSA_ILi112EEENSA_ILi16EEEEEENS_10bfloat16_tENS5_IJlSC_lEEESK_SL_NS4_8TiledMMAINS4_8MMA_AtomIJNS4_4SM904GMMA27MMA_64x16x16_F32BF16BF16_SSILNSP_5MajorE0ELSR_0ELNSP_7ScaleInE1ELSS_1EEEEEENS4_6LayoutISD_NS5_IJSC_NSA_ILi0EEESW_EEEEENS5_IJNS4_10UnderscoreESZ_SZ_EEEEENS4_13SM90_TMA_LOADENS4_14ComposedLayoutINS4_7SwizzleILi1ELi4ELi3EEENS4_18smem_ptr_flag_bitsILi16EEENSV_INS5_IJNSA_ILi8EEESI_EEENS5_IJSI_SC_EEEEEEEvNS4_8identityENS4_23SM90_TMA_LOAD_MULTICASTES1C_vS1D_EENS_8epilogue10collective6detail29Sm90TmaWarpSpecializedAdapterINS1H_15DefaultEpilogueISK_SL_SL_NS1G_6thread17LinearCombinationISK_Li1EffLNS1L_9ScaleType4KindE0ELNS_15FloatRoundStyleE2ESK_EENS1_15EpilogueDefaultEEEEEvvEEEEvNT_6ParamsE --------------------------
	.section	.nv.info._ZN7cutlass13device_kernelINS_4gemm6kernel13GemmUniversalIN4cute5tupleIJiiiiEEENS1_10collective13CollectiveMmaINS1_34MainloopSm90TmaGmmaWarpSpecializedILi19ENS5_IJNS4_1CILi2EEENSA_ILi1EEESC_EEENS1_35KernelTmaWarpSpecializedCooperativeEEENS5_IJNSA_ILi256EEENSA_ILi112EEENSA_ILi16EEEEEENS_10bfloat16_tENS5_IJlSC_lEEESK_SL_NS4_8TiledMMAINS4_8MMA_AtomIJNS4_4SM904GMMA27MMA_64x16x16_F32BF16BF16_SSILNSP_5MajorE0ELSR_0ELNSP_7ScaleInE1ELSS_1EEEEEENS4_6LayoutISD_NS5_IJSC_NSA_ILi0EEESW_EEEEENS5_IJNS4_10UnderscoreESZ_SZ_EEEEENS4_13SM90_TMA_LOADENS4_14ComposedLayoutINS4_7SwizzleILi1ELi4ELi3EEENS4_18smem_ptr_flag_bitsILi16EEENSV_INS5_IJNSA_ILi8EEESI_EEENS5_IJSI_SC_EEEEEEEvNS4_8identityENS4_23SM90_TMA_LOAD_MULTICASTES1C_vS1D_EENS_8epilogue10collective6detail29Sm90TmaWarpSpecializedAdapterINS1H_15DefaultEpilogueISK_SL_SL_NS1G_6thread17LinearCombinationISK_Li1EffLNS1L_9ScaleType4KindE0ELNS_15FloatRoundStyleE2ESK_EENS1_15EpilogueDefaultEEEEEvvEEEEvNT_6ParamsE,"",@"SHT_CUDA_INFO"
	.sectionflags	@""
	.align	4


	//----- nvinfo : EIATTR_CUDA_API_VERSION
	.align		4
        /*0000*/ 	.byte	0x04, 0x37
        /*0002*/ 	.short	(.L_21 - .L_20)
.L_20:
        /*0004*/ 	.word	0x00000082


	//----- nvinfo : EIATTR_KPARAM_INFO
	.align		4
.L_21:
        /*0008*/ 	.byte	0x04, 0x17
        /*000a*/ 	.short	(.L_23 - .L_22)
.L_22:
        /*000c*/ 	.word	0x00000000
        /*0010*/ 	.short	0x0000
        /*0012*/ 	.short	0x0070
        /*0014*/ 	.byte	0x00, 0xf0, 0x01, 0x10


	//----- nvinfo : EIATTR_SPARSE_MMA_MASK
	.align		4
.L_23:
        /*0018*/ 	.byte	0x03, 0x50
        /*001a*/ 	.short	0x0000


	//----- nvinfo : EIATTR_MAXREG_COUNT
	.align		4
        /*001c*/ 	.byte	0x03, 0x1b
        /*001e*/ 	.short	0x00a8


	//----- nvinfo : EIATTR_NUM_BARRIERS
	.align		4
        /*0020*/ 	.byte	0x02, 0x4c
        /*0022*/ 	.byte	0x01
	.zero		1


	//----- nvinfo : EIATTR_EXTERNS
	.align		4
        /*0024*/ 	.byte	0x04, 0x0f
        /*0026*/ 	.short	(.L_25 - .L_24)


	//   ....[0]....
	.align		4
.L_24:
        /*0028*/ 	.word	index@(__assertfail)


	//----- nvinfo : EIATTR_MERCURY_ISA_VERSION
	.align		4
.L_25:
        /*002c*/ 	.byte	0x03, 0x5f
        /*002e*/ 	.short	0x0101


	//----- nvinfo : EIATTR_INT_WARP_WIDE_INSTR_OFFSETS
	.align		4
        /*0030*/ 	.byte	0x04, 0x31
        /*0032*/ 	.short	(.L_27 - .L_26)


	//   ....[0]....
.L_26:
        /*0034*/ 	.word	0x00000690


	//   ....[1]....
        /*0038*/ 	.word	0x000006c0


	//   ....[2]....
        /*003c*/ 	.word	0x00000880


	//----- nvinfo : EIATTR_COOP_GROUP_MASK_REGIDS
	.align		4
.L_27:
        /*0040*/ 	.byte	0x04, 0x29
        /*0042*/ 	.short	(.L_29 - .L_28)


	//   ....[0]....
.L_28:
        /*0044*/ 	.word	0xffffffff


	//   ....[1]....
        /*0048*/ 	.word	0xffffffff


	//   ....[2]....
        /*004c*/ 	.word	0xffffffff


	//   ....[3]....
        /*0050*/ 	.word	0xffffffff


	//   ....[4]....
        /*0054*/ 	.word	0xffffffff


	//   ....[5]....
        /*0058*/ 	.word	0xffffffff


	//----- nvinfo : EIATTR_COOP_GROUP_INSTR_OFFSETS
	.align		4
.L_29:
        /*005c*/ 	.byte	0x04, 0x28
        /*005e*/ 	.short	(.L_31 - .L_30)


	//   ....[0]....
.L_30:
        /*0060*/ 	.word	0x00000060


	//   ....[1]....
        /*0064*/ 	.word	0x00000070


	//   ....[2]....
        /*0068*/ 	.word	0x00000130


	//   ....[3]....
        /*006c*/ 	.word	0x000004e0


	//   ....[4]....
        /*0070*/ 	.word	0x00000a00


	//   ....[5]....
        /*0074*/ 	.word	0x00001440


	//----- nvinfo : EIATTR_REG_RECONFIG
	.align		4
.L_31:
        /*0078*/ 	.byte	0x01, 0x54
	.zero		2


	//----- nvinfo : EIATTR_SYSCALL_OFFSETS
	.align		4
        /*007c*/ 	.byte	0x04, 0x46
        /*007e*/ 	.short	(.L_33 - .L_32)


	//   ....[0]....
.L_32:
        /*0080*/ 	.word	0x00001600


	//----- nvinfo : EIATTR_MBARRIER_INSTR_OFFSETS
	.align		4
.L_33:
        /*0084*/ 	.byte	0x04, 0x39
        /*0086*/ 	.short	(.L_35 - .L_34)


	//   ....[0]....
.L_34:
        /*0088*/ 	.word	0x00000250
        /*008c*/ 	.word	0x000000ff
        /*0090*/ 	.word	0x00000000
        /*0094*/ 	.short	0x0100
        /*0096*/ 	.byte	0x08
	.zero		1


	//   ....[1]....
        /*0098*/ 	.word	0x00000260
        /*009c*/ 	.word	0x000000ff
        /*00a0*/ 	.word	0x00000098
        /*00a4*/ 	.short	0x0100
        /*00a6*/ 	.byte	0x08
	.zero		1


	//   ....[2]....
        /*00a8*/ 	.word	0x00000270
        /*00ac*/ 	.word	0x000000ff
        /*00b0*/ 	.word	0x00000008
        /*00b4*/ 	.short	0x0100
        /*00b6*/ 	.byte	0x08
	.zero		1


	//   ....[3]....
        /*00b8*/ 	.word	0x00000280
        /*00bc*/ 	.word	0x000000ff
        /*00c0*/ 	.word	0x000000a0
        /*00c4*/ 	.short	0x0100
        /*00c6*/ 	.byte	0x08
	.zero		1


	//   ....[4]....
        /*00c8*/ 	.word	0x00000290
        /*00cc*/ 	.word	0x000000ff
        /*00d0*/ 	.word	0x00000010
        /*00d4*/ 	.short	0x0100
        /*00d6*/ 	.byte	0x08
	.zero		1


	//   ....[5]....
        /*00d8*/ 	.word	0x000002a0
        /*00dc*/ 	.word	0x000000ff
        /*00e0*/ 	.word	0x000000a8
        /*00e4*/ 	.short	0x0100
        /*00e6*/ 	.byte	0x08
	.zero		1


	//   ....[6]....
        /*00e8*/ 	.word	0x000002b0
        /*00ec*/ 	.word	0x000000ff
        /*00f0*/ 	.word	0x00000018
        /*00f4*/ 	.short	0x0100
        /*00f6*/ 	.byte	0x08
	.zero		1


	//   ....[7]....
        /*00f8*/ 	.word	0x000002c0
        /*00fc*/ 	.word	0x000000ff
        /*0100*/ 	.word	0x000000b0
        /*0104*/ 	.short	0x0100
        /*0106*/ 	.byte	0x08
	.zero		1


	//   ....[8]....
        /*0108*/ 	.word	0x000002d0
        /*010c*/ 	.word	0x000000ff
        /*0110*/ 	.word	0x00000020
        /*0114*/ 	.short	0x0100
        /*0116*/ 	.byte	0x08
	.zero		1


	//   ....[9]....
        /*0118*/ 	.word	0x000002e0
        /*011c*/ 	.word	0x000000ff
        /*0120*/ 	.word	0x000000b8
        /*0124*/ 	.short	0x0100
        /*0126*/ 	.byte	0x08
	.zero		1


	//   ....[10]....
        /*0128*/ 	.word	0x000002f0
        /*012c*/ 	.word	0x000000ff
        /*0130*/ 	.word	0x00000028
        /*0134*/ 	.short	0x0100
        /*0136*/ 	.byte	0x08
	.zero		1


	//   ....[11]....
        /*0138*/ 	.word	0x00000300
        /*013c*/ 	.word	0x000000ff
        /*0140*/ 	.word	0x000000c0
        /*0144*/ 	.short	0x0100
        /*0146*/ 	.byte	0x08
	.zero		1


	//   ....[12]....
        /*0148*/ 	.word	0x00000310
        /*014c*/ 	.word	0x000000ff
        /*0150*/ 	.word	0x00000030
        /*0154*/ 	.short	0x0100
        /*0156*/ 	.byte	0x08
	.zero		1


	//   ....[13]....
        /*0158*/ 	.word	0x00000320
        /*015c*/ 	.word	0x000000ff
        /*0160*/ 	.word	0x000000c8
        /*0164*/ 	.short	0x0100
        /*0166*/ 	.byte	0x08
	.zero		1


	//   ....[14]....
        /*0168*/ 	.word	0x00000330
        /*016c*/ 	.word	0x000000ff
        /*0170*/ 	.word	0x00000038
        /*0174*/ 	.short	0x0100
        /*0176*/ 	.byte	0x08
	.zero		1


	//   ....[15]....
        /*0178*/ 	.word	0x00000340
        /*017c*/ 	.word	0x000000ff
        /*0180*/ 	.word	0x000000d0
        /*0184*/ 	.short	0x0100
        /*0186*/ 	.byte	0x08
	.zero		1


	//   ....[16]....
        /*0188*/ 	.word	0x00000350
        /*018c*/ 	.word	0x000000ff
        /*0190*/ 	.word	0x00000040
        /*0194*/ 	.short	0x0100
        /*0196*/ 	.byte	0x08
	.zero		1


	//   ....[17]....
        /*0198*/ 	.word	0x00000360
        /*019c*/ 	.word	0x000000ff
        /*01a0*/ 	.word	0x000000d8
        /*01a4*/ 	.short	0x0100
        /*01a6*/ 	.byte	0x08
	.zero		1


	//   ....[18]....
        /*01a8*/ 	.word	0x00000370
        /*01ac*/ 	.word	0x000000ff
        /*01b0*/ 	.word	0x00000048
        /*01b4*/ 	.short	0x0100
        /*01b6*/ 	.byte	0x08
	.zero		1


	//   ....[19]....
        /*01b8*/ 	.word	0x00000380
        /*01bc*/ 	.word	0x000000ff
        /*01c0*/ 	.word	0x000000e0
        /*01c4*/ 	.short	0x0100
        /*01c6*/ 	.byte	0x08
	.zero		1


	//   ....[20]....
        /*01c8*/ 	.word	0x00000390
        /*01cc*/ 	.word	0x000000ff
        /*01d0*/ 	.word	0x00000050
        /*01d4*/ 	.short	0x0100
        /*01d6*/ 	.byte	0x08
	.zero		1


	//   ....[21]....
        /*01d8*/ 	.word	0x000003a0
        /*01dc*/ 	.word	0x000000ff
        /*01e0*/ 	.word	0x000000e8
        /*01e4*/ 	.short	0x0100
        /*01e6*/ 	.byte	0x08
	.zero		1


	//   ....[22]....
        /*01e8*/ 	.word	0x000003b0
        /*01ec*/ 	.word	0x000000ff
        /*01f0*/ 	.word	0x00000058
        /*01f4*/ 	.short	0x0100
        /*01f6*/ 	.byte	0x08
	.zero		1


	//   ....[23]....
        /*01f8*/ 	.word	0x000003c0
        /*01fc*/ 	.word	0x000000ff
        /*0200*/ 	.word	0x000000f0
        /*0204*/ 	.short	0x0100
        /*0206*/ 	.byte	0x08
	.zero		1


	//   ....[24]....
        /*0208*/ 	.word	0x000003d0
        /*020c*/ 	.word	0x000000ff
        /*0210*/ 	.word	0x00000060
        /*0214*/ 	.short	0x0100
        /*0216*/ 	.byte	0x08
	.zero		1


	//   ....[25]....
        /*0218*/ 	.word	0x000003e0
        /*021c*/ 	.word	0x000000ff
        /*0220*/ 	.word	0x000000f8
        /*0224*/ 	.short	0x0100
        /*0226*/ 	.byte	0x08
	.zero		1


	//   ....[26]....
        /*0228*/ 	.word	0x000003f0
        /*022c*/ 	.word	0x000000ff
        /*0230*/ 	.word	0x00000068
        /*0234*/ 	.short	0x0100
        /*0236*/ 	.byte	0x08
	.zero		1


	//   ....[27]....
        /*0238*/ 	.word	0x00000400
        /*023c*/ 	.word	0x000000ff
        /*0240*/ 	.word	0x00000100
        /*0244*/ 	.short	0x0100
        /*0246*/ 	.byte	0x08
	.zero		1


	//   ....[28]....
        /*0248*/ 	.word	0x00000410
        /*024c*/ 	.word	0x000000ff
        /*0250*/ 	.word	0x00000070
        /*0254*/ 	.short	0x0100
        /*0256*/ 	.byte	0x08
	.zero		1


	//   ....[29]....
        /*0258*/ 	.word	0x00000420
        /*025c*/ 	.word	0x000000ff
        /*0260*/ 	.word	0x00000108
        /*0264*/ 	.short	0x0100
        /*0266*/ 	.byte	0x08
	.zero		1


	//   ....[30]....
        /*0268*/ 	.word	0x00000430
        /*026c*/ 	.word	0x000000ff
        /*0270*/ 	.word	0x00000078
        /*0274*/ 	.short	0x0100
        /*0276*/ 	.byte	0x08
	.zero		1


	//   ....[31]....
        /*0278*/ 	.word	0x00000440
        /*027c*/ 	.word	0x000000ff
        /*0280*/ 	.word	0x00000110
        /*0284*/ 	.short	0x0100
        /*0286*/ 	.byte	0x08
	.zero		1


	//   ....[32]....
        /*0288*/ 	.word	0x00000450
        /*028c*/ 	.word	0x000000ff
        /*0290*/ 	.word	0x00000080
        /*0294*/ 	.short	0x0100
        /*0296*/ 	.byte	0x08
	.zero		1


	//   ....[33]....
        /*0298*/ 	.word	0x00000460
        /*029c*/ 	.word	0x000000ff
        /*02a0*/ 	.word	0x00000118
        /*02a4*/ 	.short	0x0100
        /*02a6*/ 	.byte	0x08
	.zero		1


	//   ....[34]....
        /*02a8*/ 	.word	0x00000470
        /*02ac*/ 	.word	0x000000ff
        /*02b0*/ 	.word	0x00000088
        /*02b4*/ 	.short	0x0100
        /*02b6*/ 	.byte	0x08
	.zero		1


	//   ....[35]....
        /*02b8*/ 	.word	0x00000480
        /*02bc*/ 	.word	0x000000ff
        /*02c0*/ 	.word	0x00000120
        /*02c4*/ 	.short	0x0100
        /*02c6*/ 	.byte	0x08
	.zero		1


	//   ....[36]....
        /*02c8*/ 	.word	0x00000490
        /*02cc*/ 	.word	0x000000ff
        /*02d0*/ 	.word	0x00000090
        /*02d4*/ 	.short	0x0100
        /*02d6*/ 	.byte	0x08
	.zero		1


	//   ....[37]....
        /*02d8*/ 	.word	0x000004a0
        /*02dc*/ 	.word	0x000000ff
        /*02e0*/ 	.word	0x00000128
        /*02e4*/ 	.short	0x0100
        /*02e6*/ 	.byte	0x08
	.zero		1


	//   ....[38]....
        /*02e8*/ 	.word	0x00000900
        /*02ec*/ 	.word	0x000000ff
        /*02f0*/ 	.word	0x00000140
        /*02f4*/ 	.short	0x0100
        /*02f6*/ 	.byte	0x06
	.zero		1


	//   ....[39]....
        /*02f8*/ 	.word	0x00000990
        /*02fc*/ 	.word	0x000000ff
        /*0300*/ 	.word	0x00000148
        /*0304*/ 	.short	0x0100
        /*0306*/ 	.byte	0x06
	.zero		1


	//   ....[40]....
        /*0308*/ 	.word	0x00001680
        /*030c*/ 	.word	0x00000003
        /*0310*/ 	.word	0x00000000
        /*0314*/ 	.short	0x010a
        /*0316*/ 	.byte	0x3f
	.zero		1


	//   ....[41]....
        /*0318*/ 	.word	0x000016c0
        /*031c*/ 	.word	0x00000003
        /*0320*/ 	.word	0x00000000
        /*0324*/ 	.short	0x010a
        /*0326*/ 	.byte	0x3f
	.zero		1


	//   ....[42]....
        /*0328*/ 	.word	0x00001dc0
        /*032c*/ 	.word	0x000000ff
        /*0330*/ 	.word	0x00000000
        /*0334*/ 	.short	0x010a
        /*0336*/ 	.byte	0x04
	.zero		1


	//   ....[43]....
        /*0338*/ 	.word	0x00001e00
        /*033c*/ 	.word	0x000000ff
        /*0340*/ 	.word	0x00000000
        /*0344*/ 	.short	0x010a
        /*0346*/ 	.byte	0x04
	.zero		1


	//   ....[44]....
        /*0348*/ 	.word	0x000023d0
        /*034c*/ 	.word	0x00000005
        /*0350*/ 	.word	0x00000000
        /*0354*/ 	.short	0x0101
        /*0356*/ 	.byte	0x3f
	.zero		1


	//   ....[45]....
        /*0358*/ 	.word	0x000025e0
        /*035c*/ 	.word	0x00000003
        /*0360*/ 	.word	0x00000000
        /*0364*/ 	.short	0x0101
        /*0366*/ 	.byte	0x3f
	.zero		1


	//   ....[46]....
        /*0368*/ 	.word	0x0000a540
        /*036c*/ 	.word	0x00000014
        /*0370*/ 	.word	0x00000098
        /*0374*/ 	.short	0x010a
        /*0376*/ 	.byte	0x3f
	.zero		1


	//   ....[47]....
        /*0378*/ 	.word	0x0000a900
        /*037c*/ 	.word	0x0000000e
        /*0380*/ 	.word	0x00000148
        /*0384*/ 	.short	0x0101
        /*0386*/ 	.byte	0x3f
	.zero		1


	//   ....[48]....
        /*0388*/ 	.word	0x0000b030
        /*038c*/ 	.word	0x00000007
        /*0390*/ 	.word	0x00000000
        /*0394*/ 	.short	0x010a
        /*0396*/ 	.byte	0x3f
	.zero		1


	//   ....[49]....
        /*0398*/ 	.word	0x0000b0b0
        /*039c*/ 	.word	0x00000008
        /*03a0*/ 	.word	0x00000000
        /*03a4*/ 	.short	0x010a
        /*03a6*/ 	.byte	0x3f
	.zero		1


	//   ....[50]....
        /*03a8*/ 	.word	0x0000b140
        /*03ac*/ 	.word	0x00000009
        /*03b0*/ 	.word	0x00000000
        /*03b4*/ 	.short	0x010a
        /*03b6*/ 	.byte	0x3f
	.zero		1


	//   ....[51]....
        /*03b8*/ 	.word	0x0000b1d0
        /*03bc*/ 	.word	0x00000008
        /*03c0*/ 	.word	0x00000000
        /*03c4*/ 	.short	0x010a
        /*03c6*/ 	.byte	0x3f
	.zero		1


	//   ....[52]....
        /*03c8*/ 	.word	0x0000b260
        /*03cc*/ 	.word	0x00000009
        /*03d0*/ 	.word	0x00000000
        /*03d4*/ 	.short	0x010a
        /*03d6*/ 	.byte	0x3f
	.zero		1


	//   ....[53]....
        /*03d8*/ 	.word	0x0000b2f0
        /*03dc*/ 	.word	0x00000008
        /*03e0*/ 	.word	0x00000000
        /*03e4*/ 	.short	0x010a
        /*03e6*/ 	.byte	0x3f
	.zero		1


	//   ....[54]....
        /*03e8*/ 	.word	0x0000b380
        /*03ec*/ 	.word	0x00000009
        /*03f0*/ 	.word	0x00000000
        /*03f4*/ 	.short	0x010a
        /*03f6*/ 	.byte	0x3f
	.zero		1


	//   ....[55]....
        /*03f8*/ 	.word	0x0000b410
        /*03fc*/ 	.word	0x00000008
        /*0400*/ 	.word	0x00000000
        /*0404*/ 	.short	0x010a
        /*0406*/ 	.byte	0x3f
	.zero		1


	//   ....[56]....
        /*0408*/ 	.word	0x0000b4a0
        /*040c*/ 	.word	0x00000009
        /*0410*/ 	.word	0x00000000
        /*0414*/ 	.short	0x010a
        /*0416*/ 	.byte	0x3f
	.zero		1


	//   ....[57]....
        /*0418*/ 	.word	0x0000b530
        /*041c*/ 	.word	0x00000008
        /*0420*/ 	.word	0x00000000
        /*0424*/ 	.short	0x010a
        /*0426*/ 	.byte	0x3f
	.zero		1


	//   ....[58]....
        /*0428*/ 	.word	0x0000b5c0
        /*042c*/ 	.word	0x00000009
        /*0430*/ 	.word	0x00000000
        /*0434*/ 	.short	0x010a
        /*0436*/ 	.byte	0x3f
	.zero		1


	//   ....[59]....
        /*0438*/ 	.word	0x0000b650
        /*043c*/ 	.word	0x00000008
        /*0440*/ 	.word	0x00000000
        /*0444*/ 	.short	0x010a
        /*0446*/ 	.byte	0x3f
	.zero		1


	//   ....[60]....
        /*0448*/ 	.word	0x0000b6e0
        /*044c*/ 	.word	0x00000009
        /*0450*/ 	.word	0x00000000
        /*0454*/ 	.short	0x010a
        /*0456*/ 	.byte	0x3f
	.zero		1


	//   ....[61]....
        /*0458*/ 	.word	0x0000b770
        /*045c*/ 	.word	0x00000008
        /*0460*/ 	.word	0x00000000
        /*0464*/ 	.short	0x010a
        /*0466*/ 	.byte	0x3f
	.zero		1


	//   ....[62]....
        /*0468*/ 	.word	0x0000b800
        /*046c*/ 	.word	0x00000009
        /*0470*/ 	.word	0x00000000
        /*0474*/ 	.short	0x010a
        /*0476*/ 	.byte	0x3f
	.zero		1


	//   ....[63]....
        /*0478*/ 	.word	0x0000b890
        /*047c*/ 	.word	0x00000008
        /*0480*/ 	.word	0x00000000
        /*0484*/ 	.short	0x010a
        /*0486*/ 	.byte	0x3f
	.zero		1


	//   ....[64]....
        /*0488*/ 	.word	0x0000b920
        /*048c*/ 	.word	0x00000009
        /*0490*/ 	.word	0x00000000
        /*0494*/ 	.short	0x010a
        /*0496*/ 	.byte	0x3f
	.zero		1


	//   ....[65]....
        /*0498*/ 	.word	0x0000b9b0
        /*049c*/ 	.word	0x00000006
        /*04a0*/ 	.word	0x00000000
        /*04a4*/ 	.short	0x010a
        /*04a6*/ 	.byte	0x3f
	.zero		1


	//   ....[66]....
        /*04a8*/ 	.word	0x0000ba40
        /*04ac*/ 	.word	0x00000003
        /*04b0*/ 	.word	0x00000000
        /*04b4*/ 	.short	0x010a
        /*04b6*/ 	.byte	0x3f
	.zero		1


	//   ....[67]....
        /*04b8*/ 	.word	0x0000baa0
        /*04bc*/ 	.word	0x00000003
        /*04c0*/ 	.word	0x00000000
        /*04c4*/ 	.short	0x010a
        /*04c6*/ 	.byte	0x3f
	.zero		1


	//   ....[68]....
        /*04c8*/ 	.word	0x0000bb00
        /*04cc*/ 	.word	0x00000006
        /*04d0*/ 	.word	0x00000000
        /*04d4*/ 	.short	0x010a
        /*04d6*/ 	.byte	0x3f
	.zero		1


	//   ....[69]....
        /*04d8*/ 	.word	0x0000bbd0
        /*04dc*/ 	.word	0x00000014
        /*04e0*/ 	.word	0x00000098
        /*04e4*/ 	.short	0x010a
        /*04e6*/ 	.byte	0x3f
	.zero		1


	//   ....[70]....
        /*04e8*/ 	.word	0x0000bca0
        /*04ec*/ 	.word	0x00000007
        /*04f0*/ 	.word	0x00000000
        /*04f4*/ 	.short	0x010a
        /*04f6*/ 	.byte	0x3f
	.zero		1


	//   ....[71]....
        /*04f8*/ 	.word	0x0000bcf0
        /*04fc*/ 	.word	0x00000008
        /*0500*/ 	.word	0x00000000
        /*0504*/ 	.short	0x010a
        /*0506*/ 	.byte	0x3f
	.zero		1


	//   ....[72]....
        /*0508*/ 	.word	0x0000bd40
        /*050c*/ 	.word	0x00000009
        /*0510*/ 	.word	0x00000000
        /*0514*/ 	.short	0x010a
        /*0516*/ 	.byte	0x3f
	.zero		1


	//   ....[73]....
        /*0518*/ 	.word	0x0000bd90
        /*051c*/ 	.word	0x00000008
        /*0520*/ 	.word	0x00000000
        /*0524*/ 	.short	0x010a
        /*0526*/ 	.byte	0x3f
	.zero		1


	//   ....[74]....
        /*0528*/ 	.word	0x0000bde0
        /*052c*/ 	.word	0x00000009
        /*0530*/ 	.word	0x00000000
        /*0534*/ 	.short	0x010a
        /*0536*/ 	.byte	0x3f
	.zero		1


	//   ....[75]....
        /*0538*/ 	.word	0x0000be30
        /*053c*/ 	.word	0x00000008
        /*0540*/ 	.word	0x00000000
        /*0544*/ 	.short	0x010a
        /*0546*/ 	.byte	0x3f
	.zero		1


	//   ....[76]....
        /*0548*/ 	.word	0x0000be80
        /*054c*/ 	.word	0x00000009
        /*0550*/ 	.word	0x00000000
        /*0554*/ 	.short	0x010a
        /*0556*/ 	.byte	0x3f
	.zero		1


	//   ....[77]....
        /*0558*/ 	.word	0x0000bed0
        /*055c*/ 	.word	0x00000008
        /*0560*/ 	.word	0x00000000
        /*0564*/ 	.short	0x010a
        /*0566*/ 	.byte	0x3f
	.zero		1


	//   ....[78]....
        /*0568*/ 	.word	0x0000bf20
        /*056c*/ 	.word	0x00000009
        /*0570*/ 	.word	0x00000000
        /*0574*/ 	.short	0x010a
        /*0576*/ 	.byte	0x3f
	.zero		1


	//   ....[79]....
        /*0578*/ 	.word	0x0000bf70
        /*057c*/ 	.word	0x00000008
        /*0580*/ 	.word	0x00000000
        /*0584*/ 	.short	0x010a
        /*0586*/ 	.byte	0x3f
	.zero		1


	//   ....[80]....
        /*0588*/ 	.word	0x0000bfc0
        /*058c*/ 	.word	0x00000009
        /*0590*/ 	.word	0x00000000
        /*0594*/ 	.short	0x010a
        /*0596*/ 	.byte	0x3f
	.zero		1


	//   ....[81]....
        /*0598*/ 	.word	0x0000c010
        /*059c*/ 	.word	0x00000008
        /*05a0*/ 	.word	0x00000000
        /*05a4*/ 	.short	0x010a
        /*05a6*/ 	.byte	0x3f
	.zero		1


	//   ....[82]....
        /*05a8*/ 	.word	0x0000c060
        /*05ac*/ 	.word	0x00000009
        /*05b0*/ 	.word	0x00000000
        /*05b4*/ 	.short	0x010a
        /*05b6*/ 	.byte	0x3f
	.zero		1


	//   ....[83]....
        /*05b8*/ 	.word	0x0000c0b0
        /*05bc*/ 	.word	0x00000008
        /*05c0*/ 	.word	0x00000000
        /*05c4*/ 	.short	0x010a
        /*05c6*/ 	.byte	0x3f
	.zero		1


	//   ....[84]....
        /*05c8*/ 	.word	0x0000c100
        /*05cc*/ 	.word	0x00000009
        /*05d0*/ 	.word	0x00000000
        /*05d4*/ 	.short	0x010a
        /*05d6*/ 	.byte	0x3f
	.zero		1


	//   ....[85]....
        /*05d8*/ 	.word	0x0000c150
        /*05dc*/ 	.word	0x00000008
        /*05e0*/ 	.word	0x00000000
        /*05e4*/ 	.short	0x010a
        /*05e6*/ 	.byte	0x3f
	.zero		1


	//   ....[86]....
        /*05e8*/ 	.word	0x0000c1a0
        /*05ec*/ 	.word	0x00000009
        /*05f0*/ 	.word	0x00000000
        /*05f4*/ 	.short	0x010a
        /*05f6*/ 	.byte	0x3f
	.zero		1


	//   ....[87]....
        /*05f8*/ 	.word	0x0000c1f0
        /*05fc*/ 	.word	0x00000006
        /*0600*/ 	.word	0x00000000
        /*0604*/ 	.short	0x010a
        /*0606*/ 	.byte	0x3f
	.zero		1


	//----- nvinfo : EIATTR_NUM_MBARRIERS
	.align		4
.L_35:
        /*0608*/ 	.byte	0x03, 0x38
        /*060a*/ 	.short	0x0028


	//----- nvinfo : EIATTR_EXIT_INSTR_OFFSETS
	.align		4
        /*060c*/ 	.byte	0x04, 0x1c
        /*060e*/ 	.short	(.L_37 - .L_36)


	//   ....[0]....
.L_36:
        /*0610*/ 	.word	0x00000b60


	//   ....[1]....
        /*0614*/ 	.word	0x00001370


	//   ....[2]....
        /*0618*/ 	.word	0x00009c70


	//   ....[3]....
        /*061c*/ 	.word	0x0000a1d0


	//   ....[4]....
        /*0620*/ 	.word	0x0000ba90


	//----- nvinfo : EIATTR_MAX_THREADS
	.align		4
.L_37:
        /*0624*/ 	.byte	0x04, 0x05
        /*0626*/ 	.short	(.L_39 - .L_38)
.L_38:
        /*0628*/ 	.word	0x00000180
        /*062c*/ 	.word	0x00000001
        /*0630*/ 	.word	0x00000001


	//----- nvinfo : EIATTR_CRS_STACK_SIZE
	.align		4
.L_39:
        /*0634*/ 	.byte	0x04, 0x1e
        /*0636*/ 	.short	(.L_41 - .L_40)
.L_40:
        /*0638*/ 	.word	0x00000000


	//----- nvinfo : EIATTR_CBANK_PARAM_SIZE
	.align		4
.L_41:
        /*063c*/ 	.byte	0x03, 0x19
        /*063e*/ 	.short	0x0470


	//----- nvinfo : EIATTR_PARAM_CBANK
	.align		4
        /*0640*/ 	.byte	0x04, 0x0a
        /*0642*/ 	.short	(.L_43 - .L_42)
	.align		4
.L_42:
        /*0644*/ 	.word	index@(.nv.constant0._ZN7cutlass13device_kernelINS_4gemm6kernel13GemmUniversalIN4cute5tupleIJiiiiEEENS1_10collective13CollectiveMmaINS1_34MainloopSm90TmaGmmaWarpSpecializedILi19ENS5_IJNS4_1CILi2EEENSA_ILi1EEESC_EEENS1_35KernelTmaWarpSpecializedCooperativeEEENS5_IJNSA_ILi256EEENSA_ILi112EEENSA_ILi16EEEEEENS_10bfloat16_tENS5_IJlSC_lEEESK_SL_NS4_8TiledMMAINS4_8MMA_AtomIJNS4_4SM904GMMA27MMA_64x16x16_F32BF16BF16_SSILNSP_5MajorE0ELSR_0ELNSP_7ScaleInE1ELSS_1EEEEEENS4_6LayoutISD_NS5_IJSC_NSA_ILi0EEESW_EEEEENS5_IJNS4_10UnderscoreESZ_SZ_EEEEENS4_13SM90_TMA_LOADENS4_14ComposedLayoutINS4_7SwizzleILi1ELi4ELi3EEENS4_18smem_ptr_flag_bitsILi16EEENSV_INS5_IJNSA_ILi8EEESI_EEENS5_IJSI_SC_EEEEEEEvNS4_8identityENS4_23SM90_TMA_LOAD_MULTICASTES1C_vS1D_EENS_8epilogue10collective6detail29Sm90TmaWarpSpecializedAdapterINS1H_15DefaultEpilogueISK_SL_SL_NS1G_6thread17LinearCombinationISK_Li1EffLNS1L_9ScaleType4KindE0ELNS_15FloatRoundStyleE2ESK_EENS1_15EpilogueDefaultEEEEEvvEEEEvNT_6ParamsE)
        /*0648*/ 	.short	0x0210
        /*064a*/ 	.short	0x0470


	//----- nvinfo : EIATTR_SW_WAR
	.align		4
.L_43:
        /*064c*/ 	.byte	0x04, 0x36
        /*064e*/ 	.short	(.L_45 - .L_44)
.L_44:
        /*0650*/ 	.word	0x00000008
.L_45:


//--------------------- .nv.callgraph             --------------------------
	.section	.nv.callgraph,"",@"SHT_CUDA_CALLGRAPH"
	.align	4
	.sectionentsize	8
	.align		4
        /*0000*/ 	.word	0x00000000
	.align		4
        /*0004*/ 	.word	0xffffffff
	.align		4
        /*0008*/ 	.word	index@(_ZN7cutlass13device_kernelINS_4gemm6kernel13GemmUniversalIN4cute5tupleIJiiiiEEENS1_10collective13CollectiveMmaINS1_34MainloopSm90TmaGmmaWarpSpecializedILi19ENS5_IJNS4_1CILi2EEENSA_ILi1EEESC_EEENS1_35KernelTmaWarpSpecializedCooperativeEEENS5_IJNSA_ILi256EEENSA_ILi112EEENSA_ILi16EEEEEENS_10bfloat16_tENS5_IJlSC_lEEESK_SL_NS4_8TiledMMAINS4_8MMA_AtomIJNS4_4SM904GMMA27MMA_64x16x16_F32BF16BF16_SSILNSP_5MajorE0ELSR_0ELNSP_7ScaleInE1ELSS_1EEEEEENS4_6LayoutISD_NS5_IJSC_NSA_ILi0EEESW_EEEEENS5_IJNS4_10UnderscoreESZ_SZ_EEEEENS4_13SM90_TMA_LOADENS4_14ComposedLayoutINS4_7SwizzleILi1ELi4ELi3EEENS4_18smem_ptr_flag_bitsILi16EEENSV_INS5_IJNSA_ILi8EEESI_EEENS5_IJSI_SC_EEEEEEEvNS4_8identityENS4_23SM90_TMA_LOAD_MULTICASTES1C_vS1D_EENS_8epilogue10collective6detail29Sm90TmaWarpSpecializedAdapterINS1H_15DefaultEpilogueISK_SL_SL_NS1G_6thread17LinearCombinationISK_Li1EffLNS1L_9ScaleType4KindE0ELNS_15FloatRoundStyleE2ESK_EENS1_15EpilogueDefaultEEEEEvvEEEEvNT_6ParamsE)
	.align		4
        /*000c*/ 	.word	index@(__assertfail)
	.align		4
        /*0010*/ 	.word	0x00000000
	.align		4
        /*0014*/ 	.word	0xfffffffe
	.align		4
        /*0018*/ 	.word	0x00000000
	.align		4
        /*001c*/ 	.word	0xfffffffd
	.align		4
        /*0020*/ 	.word	0x00000000
	.align		4
        /*0024*/ 	.word	0xfffffffc


//--------------------- .nv.constant4             --------------------------
	.section	.nv.constant4,"a",@progbits
	.align	8
	.align		8
.nv.constant4:
        /*0000*/ 	.dword	__assertfail
	.align		8
        /*0008*/ 	.dword	__unnamed_1
	.align		8
        /*0010*/ 	.dword	_ZN40_INTERNAL_04e31007_4_k_cu_55ff1a5c_111994cuda3std3__45__cpo5beginE
	.align		8
        /*0018*/ 	.dword	_ZN40_INTERNAL_04e31007_4_k_cu_55ff1a5c_111994cuda3std3__45__cpo3endE
	.align		8
        /*0020*/ 	.dword	_ZN40_INTERNAL_04e31007_4_k_cu_55ff1a5c_111994cuda3std3__45__cpo6cbeginE
	.align		8
        /*0028*/ 	.dword	_ZN40_INTERNAL_04e31007_4_k_cu_55ff1a5c_111994cuda3std3__45__cpo4cendE
	.align		8
        /*0030*/ 	.dword	_ZN40_INTERNAL_04e31007_4_k_cu_55ff1a5c_111994cuda3std3__442_GLOBAL__N__04e31007_4_k_cu_55ff1a5c_111996ignoreE
	.align		8
        /*0038*/ 	.dword	_ZN40_INTERNAL_04e31007_4_k_cu_55ff1a5c_111994cuda3std3__419piecewise_constructE
	.align		8
        /*0040*/ 	.dword	_ZN40_INTERNAL_04e31007_4_k_cu_55ff1a5c_111994cuda3std3__48in_placeE
	.align		8
        /*0048*/ 	.dword	_ZN40_INTERNAL_04e31007_4_k_cu_55ff1a5c_111994cuda3std6ranges3__45__cpo4swapE
	.align		8
        /*0050*/ 	.dword	_ZN40_INTERNAL_04e31007_4_k_cu_55ff1a5c_111994cuda3std6ranges3__45__cpo9iter_moveE
	.align		8
        /*0058*/ 	.dword	_ZN40_INTERNAL_04e31007_4_k_cu_55ff1a5c_111994cute7productE
	.align		8
        /*0060*/ 	.dword	_ZN40_INTERNAL_04e31007_4_k_cu_55ff1a5c_111994cute1_E
	.align		8
        /*0068*/ 	.dword	$str$22
	.align		8
        /*0070*/ 	.dword	$str$23


//--------------------- .text._ZN7cutlass13device_kernelINS_4gemm6kernel13GemmUniversalIN4cute5tupleIJiiiiEEENS1_10collective13CollectiveMmaINS1_34MainloopSm90TmaGmmaWarpSpecializedILi19ENS5_IJNS4_1CILi2EEENSA_ILi1EEESC_EEENS1_35KernelTmaWarpSpecializedCooperativeEEENS5_IJNSA_ILi256EEENSA_ILi112EEENSA_ILi16EEEEEENS_10bfloat16_tENS5_IJlSC_lEEESK_SL_NS4_8TiledMMAINS4_8MMA_AtomIJNS4_4SM904GMMA27MMA_64x16x16_F32BF16BF16_SSILNSP_5MajorE0ELSR_0ELNSP_7ScaleInE1ELSS_1EEEEEENS4_6LayoutISD_NS5_IJSC_NSA_ILi0EEESW_EEEEENS5_IJNS4_10UnderscoreESZ_SZ_EEEEENS4_13SM90_TMA_LOADENS4_14ComposedLayoutINS4_7SwizzleILi1ELi4ELi3EEENS4_18smem_ptr_flag_bitsILi16EEENSV_INS5_IJNSA_ILi8EEESI_EEENS5_IJSI_SC_EEEEEEEvNS4_8identityENS4_23SM90_TMA_LOAD_MULTICASTES1C_vS1D_EENS_8epilogue10collective6detail29Sm90TmaWarpSpecializedAdapterINS1H_15DefaultEpilogueISK_SL_SL_NS1G_6thread17LinearCombinationISK_Li1EffLNS1L_9ScaleType4KindE0ELNS_15FloatRoundStyleE2ESK_EENS1_15EpilogueDefaultEEEEEvvEEEEvNT_6ParamsE --------------------------
	.section	.text._ZN7cutlass13device_kernelINS_4gemm6kernel13GemmUniversalIN4cute5tupleIJiiiiEEENS1_10collective13CollectiveMmaINS1_34MainloopSm90TmaGmmaWarpSpecializedILi19ENS5_IJNS4_1CILi2EEENSA_ILi1EEESC_EEENS1_35KernelTmaWarpSpecializedCooperativeEEENS5_IJNSA_ILi256EEENSA_ILi112EEENSA_ILi16EEEEEENS_10bfloat16_tENS5_IJlSC_lEEESK_SL_NS4_8TiledMMAINS4_8MMA_AtomIJNS4_4SM904GMMA27MMA_64x16x16_F32BF16BF16_SSILNSP_5MajorE0ELSR_0ELNSP_7ScaleInE1ELSS_1EEEEEENS4_6LayoutISD_NS5_IJSC_NSA_ILi0EEESW_EEEEENS5_IJNS4_10UnderscoreESZ_SZ_EEEEENS4_13SM90_TMA_LOADENS4_14ComposedLayoutINS4_7SwizzleILi1ELi4ELi3EEENS4_18smem_ptr_flag_bitsILi16EEENSV_INS5_IJNSA_ILi8EEESI_EEENS5_IJSI_SC_EEEEEEEvNS4_8identityENS4_23SM90_TMA_LOAD_MULTICASTES1C_vS1D_EENS_8epilogue10collective6detail29Sm90TmaWarpSpecializedAdapterINS1H_15DefaultEpilogueISK_SL_SL_NS1G_6thread17LinearCombinationISK_Li1EffLNS1L_9ScaleType4KindE0ELNS_15FloatRoundStyleE2ESK_EENS1_15EpilogueDefaultEEEEEvvEEEEvNT_6ParamsE,"ax",@progbits
	.align	128
.text._ZN7cutlass13device_kernelINS_4gemm6kernel13GemmUniversalIN4cute5tupleIJiiiiEEENS1_10collective13CollectiveMmaINS1_34MainloopSm90TmaGmmaWarpSpecializedILi19ENS5_IJNS4_1CILi2EEENSA_ILi1EEESC_EEENS1_35KernelTmaWarpSpecializedCooperativeEEENS5_IJNSA_ILi256EEENSA_ILi112EEENSA_ILi16EEEEEENS_10bfloat16_tENS5_IJlSC_lEEESK_SL_NS4_8TiledMMAINS4_8MMA_AtomIJNS4_4SM904GMMA27MMA_64x16x16_F32BF16BF16_SSILNSP_5MajorE0ELSR_0ELNSP_7ScaleInE1ELSS_1EEEEEENS4_6LayoutISD_NS5_IJSC_NSA_ILi0EEESW_EEEEENS5_IJNS4_10UnderscoreESZ_SZ_EEEEENS4_13SM90_TMA_LOADENS4_14ComposedLayoutINS4_7SwizzleILi1ELi4ELi3EEENS4_18smem_ptr_flag_bitsILi16EEENSV_INS5_IJNSA_ILi8EEESI_EEENS5_IJSI_SC_EEEEEEEvNS4_8identityENS4_23SM90_TMA_LOAD_MULTICASTES1C_vS1D_EENS_8epilogue10collective6detail29Sm90TmaWarpSpecializedAdapterINS1H_15DefaultEpilogueISK_SL_SL_NS1G_6thread17LinearCombinationISK_Li1EffLNS1L_9ScaleType4KindE0ELNS_15FloatRoundStyleE2ESK_EENS1_15EpilogueDefaultEEEEEvvEEEEvNT_6ParamsE:
        .type           _ZN7cutlass13device_kernelINS_4gemm6kernel13GemmUniversalIN4cute5tupleIJiiiiEEENS1_10collective13CollectiveMmaINS1_34MainloopSm90TmaGmmaWarpSpecializedILi19ENS5_IJNS4_1CILi2EEENSA_ILi1EEESC_EEENS1_35KernelTmaWarpSpecializedCooperativeEEENS5_IJNSA_ILi256EEENSA_ILi112EEENSA_ILi16EEEEEENS_10bfloat16_tENS5_IJlSC_lEEESK_SL_NS4_8TiledMMAINS4_8MMA_AtomIJNS4_4SM904GMMA27MMA_64x16x16_F32BF16BF16_SSILNSP_5MajorE0ELSR_0ELNSP_7ScaleInE1ELSS_1EEEEEENS4_6LayoutISD_NS5_IJSC_NSA_ILi0EEESW_EEEEENS5_IJNS4_10UnderscoreESZ_SZ_EEEEENS4_13SM90_TMA_LOADENS4_14ComposedLayoutINS4_7SwizzleILi1ELi4ELi3EEENS4_18smem_ptr_flag_bitsILi16EEENSV_INS5_IJNSA_ILi8EEESI_EEENS5_IJSI_SC_EEEEEEEvNS4_8identityENS4_23SM90_TMA_LOAD_MULTICASTES1C_vS1D_EENS_8epilogue10collective6detail29Sm90TmaWarpSpecializedAdapterINS1H_15DefaultEpilogueISK_SL_SL_NS1G_6thread17LinearCombinationISK_Li1EffLNS1L_9ScaleType4KindE0ELNS_15FloatRoundStyleE2ESK_EENS1_15EpilogueDefaultEEEEEvvEEEEvNT_6ParamsE,@function
        .size           _ZN7cutlass13device_kernelINS_4gemm6kernel13GemmUniversalIN4cute5tupleIJiiiiEEENS1_10collective13CollectiveMmaINS1_34MainloopSm90TmaGmmaWarpSpecializedILi19ENS5_IJNS4_1CILi2EEENSA_ILi1EEESC_EEENS1_35KernelTmaWarpSpecializedCooperativeEEENS5_IJNSA_ILi256EEENSA_ILi112EEENSA_ILi16EEEEEENS_10bfloat16_tENS5_IJlSC_lEEESK_SL_NS4_8TiledMMAINS4_8MMA_AtomIJNS4_4SM904GMMA27MMA_64x16x16_F32BF16BF16_SSILNSP_5MajorE0ELSR_0ELNSP_7ScaleInE1ELSS_1EEEEEENS4_6LayoutISD_NS5_IJSC_NSA_ILi0EEESW_EEEEENS5_IJNS4_10UnderscoreESZ_SZ_EEEEENS4_13SM90_TMA_LOADENS4_14ComposedLayoutINS4_7SwizzleILi1ELi4ELi3EEENS4_18smem_ptr_flag_bitsILi16EEENSV_INS5_IJNSA_ILi8EEESI_EEENS5_IJSI_SC_EEEEEEEvNS4_8identityENS4_23SM90_TMA_LOAD_MULTICASTES1C_vS1D_EENS_8epilogue10collective6detail29Sm90TmaWarpSpecializedAdapterINS1H_15DefaultEpilogueISK_SL_SL_NS1G_6thread17LinearCombinationISK_Li1EffLNS1L_9ScaleType4KindE0ELNS_15FloatRoundStyleE2ESK_EENS1_15EpilogueDefaultEEEEEvvEEEEvNT_6ParamsE,(.L_x_324 - _ZN7cutlass13device_kernelINS_4gemm6kernel13GemmUniversalIN4cute5tupleIJiiiiEEENS1_10collective13CollectiveMmaINS1_34MainloopSm90TmaGmmaWarpSpecializedILi19ENS5_IJNS4_1CILi2EEENSA_ILi1EEESC_EEENS1_35KernelTmaWarpSpecializedCooperativeEEENS5_IJNSA_ILi256EEENSA_ILi112EEENSA_ILi16EEEEEENS_10bfloat16_tENS5_IJlSC_lEEESK_SL_NS4_8TiledMMAINS4_8MMA_AtomIJNS4_4SM904GMMA27MMA_64x16x16_F32BF16BF16_SSILNSP_5MajorE0ELSR_0ELNSP_7ScaleInE1ELSS_1EEEEEENS4_6LayoutISD_NS5_IJSC_NSA_ILi0EEESW_EEEEENS5_IJNS4_10UnderscoreESZ_SZ_EEEEENS4_13SM90_TMA_LOADENS4_14ComposedLayoutINS4_7SwizzleILi1ELi4ELi3EEENS4_18smem_ptr_flag_bitsILi16EEENSV_INS5_IJNSA_ILi8EEESI_EEENS5_IJSI_SC_EEEEEEEvNS4_8identityENS4_23SM90_TMA_LOAD_MULTICASTES1C_vS1D_EENS_8epilogue10collective6detail29Sm90TmaWarpSpecializedAdapterINS1H_15DefaultEpilogueISK_SL_SL_NS1G_6thread17LinearCombinationISK_Li1EffLNS1L_9ScaleType4KindE0ELNS_15FloatRoundStyleE2ESK_EENS1_15EpilogueDefaultEEEEEvvEEEEvNT_6ParamsE)
        .other          _ZN7cutlass13device_kernelINS_4gemm6kernel13GemmUniversalIN4cute5tupleIJiiiiEEENS1_10collective13CollectiveMmaINS1_34MainloopSm90TmaGmmaWarpSpecializedILi19ENS5_IJNS4_1CILi2EEENSA_ILi1EEESC_EEENS1_35KernelTmaWarpSpecializedCooperativeEEENS5_IJNSA_ILi256EEENSA_ILi112EEENSA_ILi16EEEEEENS_10bfloat16_tENS5_IJlSC_lEEESK_SL_NS4_8TiledMMAINS4_8MMA_AtomIJNS4_4SM904GMMA27MMA_64x16x16_F32BF16BF16_SSILNSP_5MajorE0ELSR_0ELNSP_7ScaleInE1ELSS_1EEEEEENS4_6LayoutISD_NS5_IJSC_NSA_ILi0EEESW_EEEEENS5_IJNS4_10UnderscoreESZ_SZ_EEEEENS4_13SM90_TMA_LOADENS4_14ComposedLayoutINS4_7SwizzleILi1ELi4ELi3EEENS4_18smem_ptr_flag_bitsILi16EEENSV_INS5_IJNSA_ILi8EEESI_EEENS5_IJSI_SC_EEEEEEEvNS4_8identityENS4_23SM90_TMA_LOAD_MULTICASTES1C_vS1D_EENS_8epilogue10collective6detail29Sm90TmaWarpSpecializedAdapterINS1H_15DefaultEpilogueISK_SL_SL_NS1G_6thread17LinearCombinationISK_Li1EffLNS1L_9ScaleType4KindE0ELNS_15FloatRoundStyleE2ESK_EENS1_15EpilogueDefaultEEEEEvvEEEEvNT_6ParamsE,@"STO_CUDA_ENTRY STV_DEFAULT"
_ZN7cutlass13device_kernelINS_4gemm6kernel13GemmUniversalIN4cute5tupleIJiiiiEEENS1_10collective13CollectiveMmaINS1_34MainloopSm90TmaGmmaWarpSpecializedILi19ENS5_IJNS4_1CILi2EEENSA_ILi1EEESC_EEENS1_35KernelTmaWarpSpecializedCooperativeEEENS5_IJNSA_ILi256EEENSA_ILi112EEENSA_ILi16EEEEEENS_10bfloat16_tENS5_IJlSC_lEEESK_SL_NS4_8TiledMMAINS4_8MMA_AtomIJNS4_4SM904GMMA27MMA_64x16x16_F32BF16BF16_SSILNSP_5MajorE0ELSR_0ELNSP_7ScaleInE1ELSS_1EEEEEENS4_6LayoutISD_NS5_IJSC_NSA_ILi0EEESW_EEEEENS5_IJNS4_10UnderscoreESZ_SZ_EEEEENS4_13SM90_TMA_LOADENS4_14ComposedLayoutINS4_7SwizzleILi1ELi4ELi3EEENS4_18smem_ptr_flag_bitsILi16EEENSV_INS5_IJNSA_ILi8EEESI_EEENS5_IJSI_SC_EEEEEEEvNS4_8identityENS4_23SM90_TMA_LOAD_MULTICASTES1C_vS1D_EENS_8epilogue10collective6detail29Sm90TmaWarpSpecializedAdapterINS1H_15DefaultEpilogueISK_SL_SL_NS1G_6thread17LinearCombinationISK_Li1EffLNS1L_9ScaleType4KindE0ELNS_15FloatRoundStyleE2ESK_EENS1_15EpilogueDefaultEEEEEvvEEEEvNT_6ParamsE:
[----:B------:R-:W0:Y:S01]  /*0000*/  LDC R1, c[0x0][0x28] ;  /* 0x00000a00ff017b82 */ /* 0x000e220000000800 */
[----:B------:R-:W1:Y:S01]  /*0010*/  S2R R18, SR_TID.X ;  /* 0x0000000000127919 */ /* 0x000e620000002100 */
[----:B------:R-:W-:Y:S01]  /*0020*/  ELECT P0, URZ, PT ;  /* 0x00000000003f782f */ /* 0x000fe20003800000 */
[----:B------:R-:W-:Y:S01]  /*0030*/  BSSY B0, `(.L_x_0) ;  /* 0x000000f000007945 */ /* 0x000fe20003800000 */
[--C-:B-1----:R-:W-:Y:S02]  /*0040*/  SHF.R.U32.HI R0, RZ, 0x5, R18.reuse ;  /* 0x00000005ff007819 */ /* 0x102fe40000011612 */
[----:B------:R-:W-:-:S03]  /*0050*/  SHF.R.U32.HI R3, RZ, 0x7, R18 ;  /* 0x00000007ff037819 */ /* 0x000fc60000011612 */
[----:B------:R-:W1:Y:S04]  /*0060*/  SHFL.IDX PT, R2, R0, RZ, 0x1f ;  /* 0x00001fff00027589 */ /* 0x000e6800000e0000 */
[----:B------:R2:W3:Y:S01]  /*0070*/  SHFL.IDX PT, R5, R3, RZ, 0x1f ;  /* 0x00001fff03057589 */ /* 0x0004e200000e0000 */
[----:B-1----:R-:W-:-:S13]  /*0080*/  ISETP.NE.OR P0, PT, R2, RZ, !P0 ;  /* 0x000000ff0200720c */ /* 0x002fda0004705670 */
[----:B0-23--:R-:W-:Y:S05]  /*0090*/  @P0 BRA `(.L_x_1) ;  /* 0x0000000000200947 */ /* 0x00dfea0003800000 */
[----:B------:R-:W-:Y:S02]  /*00a0*/  ULDC.64 UR4, c[0x0][0x198] ;  /* 0x0000660000047ab9 */ /* 0x000fe40000000a00 */
[----:B------:R-:W-:Y:S02]  /*00b0*/  UIADD3 UR6, UP0, UR4, 0xf0, URZ ;  /* 0x000000f004067890 */ /* 0x000fe4000ff1e03f */
[----:B------:R-:W-:Y:S02]  /*00c0*/  UIADD3 UR4, UP1, UR4, 0x1f0, URZ ;  /* 0x000001f004047890 */ /* 0x000fe4000ff3e03f */
[----:B------:R-:W-:Y:S02]  /*00d0*/  UIADD3.X UR7, URZ, UR5, URZ, UP0, !UPT ;  /* 0x000000053f077290 */ /* 0x000fe400087fe43f */
[----:B------:R-:W-:-:S07]  /*00e0*/  UIADD3.X UR5, URZ, UR5, URZ, UP1, !UPT ;  /* 0x000000053f057290 */ /* 0x000fce0008ffe43f */
[----:B------:R0:W-:Y:S02]  /*00f0*/  UTMACCTL.PF [UR6] ;  /* 0x00000000060079b9 */ /* 0x0001e40008040000 */
[----:B------:R0:W-:Y:S02]  /*0100*/  UTMACCTL.PF [UR4] ;  /* 0x00000000040079b9 */ /* 0x0001e40008040000 */
[----:B0-----:R-:W-:Y:S01]  /*0110*/  NOP ;  /* 0x0000000000007918 */ /* 0x001fe20000000000 */
.L_x_1:
[----:B------:R-:W-:Y:S05]  /*0120*/  BSYNC B0 ;  /* 0x0000000000007941 */ /* 0x000fea0003800000 */
.L_x_0:
[----:B------:R-:W0:Y:S02]  /*0130*/  SHFL.IDX PT, R3, R0, RZ, 0x1f ;  /* 0x00001fff00037589 */ /* 0x000e2400000e0000 */
[----:B0-----:R-:W-:-:S13]  /*0140*/  ISETP.NE.AND P0, PT, R3, RZ, PT ;  /* 0x000000ff0300720c */ /* 0x001fda0003f05270 */
[----:B------:R-:W-:Y:S05]  /*0150*/  @P0 BRA `(.L_x_2) ;  /* 0x0000000000dc0947 */ /* 0x000fea0003800000 */
[----:B------:R-:W-:Y:S01]  /*0160*/  ELECT P0, URZ, PT ;  /* 0x00000000003f782f */ /* 0x000fe20003800000 */
[----:B------:R-:W-:-:S12]  /*0170*/  BSSY B0, `(.L_x_2) ;  /* 0x0000035000007945 */ /* 0x000fd80003800000 */
[----:B------:R-:W-:Y:S05]  /*0180*/  @!P0 BRA `(.L_x_3) ;  /* 0x0000000000cc8947 */ /* 0x000fea0003800000 */
[----:B------:R-:W0:Y:S01]  /*0190*/  S2UR UR8, SR_CgaCtaId ;  /* 0x00000000000879c3 */ /* 0x000e220000008800 */
[----:B------:R-:W-:Y:S01]  /*01a0*/  UMOV UR4, 0x400 ;  /* 0x0000040000047882 */ /* 0x000fe20000000000 */
[----:B------:R-:W-:Y:S01]  /*01b0*/  UMOV UR5, 0x1 ;  /* 0x0000000100057882 */ /* 0x000fe20000000000 */
[----:B------:R-:W-:Y:S02]  /*01c0*/  UMOV UR6, 0x4 ;  /* 0x0000000400067882 */ /* 0x000fe40000000000 */
[----:B------:R-:W-:-:S04]  /*01d0*/  UIADD3 UR6, -UR6, 0x100000, URZ ;  /* 0x0010000006067890 */ /* 0x000fc8000fffe13f */
[----:B------:R-:W-:Y:S02]  /*01e0*/  USHF.L.U32 UR7, UR6, 0xb, URZ ;  /* 0x0000000b06077899 */ /* 0x000fe4000800063f */
[----:B------:R-:W-:Y:S02]  /*01f0*/  USHF.L.U32 UR6, UR6, 0x1, URZ ;  /* 0x0000000106067899 */ /* 0x000fe4000800063f */
[----:B0-----:R-:W-:Y:S02]  /*0200*/  ULEA UR8, UR8, UR4, 0x18 ;  /* 0x0000000408087291 */ /* 0x001fe4000f8ec03f */
[----:B------:R-:W-:-:S04]  /*0210*/  UIADD3 UR4, -UR5, 0x100000, URZ ;  /* 0x0010000005047890 */ /* 0x000fc8000fffe13f */
[----:B------:R-:W-:Y:S02]  /*0220*/  USHF.L.U32 UR5, UR4, 0xb, URZ ;  /* 0x0000000b04057899 */ /* 0x000fe4000800063f */
[----:B------:R-:W-:Y:S01]  /*0230*/  USHF.L.U32 UR4, UR4, 0x1, URZ ;  /* 0x0000000104047899 */ /* 0x000fe2000800063f */
[----:B------:R-:W0:Y:S11]  /*0240*/  FENCE.VIEW.ASYNC.S ;  /* 0x00000000000073c6 */ /* 0x000e360000000000 */
[----:B0-----:R0:W1:Y:S01]  /*0250*/  SYNCS.EXCH.64 URZ, [UR8], UR4 ;  /* 0x00000004083f75b2 */ /* 0x0010620008000100 */
[----:B------:R0:W2:Y:S01]  /*0260*/  SYNCS.EXCH.64 URZ, [UR8+0x98], UR6 ;  /* 0x00009806083f75b2 */ /* 0x0000a20008000100 */
[----:B------:R0:W3:Y:S01]  /*0270*/  SYNCS.EXCH.64 URZ, [UR8+0x8], UR4 ;  /* 0x00000804083f75b2 */ /* 0x0000e20008000100 */
[----:B------:R0:W4:Y:S01]  /*0280*/  SYNCS.EXCH.64 URZ, [UR8+0xa0], UR6 ;  /* 0x0000a006083f75b2 */ /* 0x0001220008000100 */
[----:B------:R0:W0:Y:S01]  /*0290*/  SYNCS.EXCH.64 URZ, [UR8+0x10], UR4 ;  /* 0x00001004083f75b2 */ /* 0x0000220008000100 */
        /* <DEDUP_REMOVED lines=33> */
[----:B-1234-:R-:W-:Y:S01]  /*04b0*/  NOP ;  /* 0x0000000000007918 */ /* 0x01efe20000000000 */
.L_x_3:
[----:B0-----:R-:W-:Y:S05]  /*04c0*/  BSYNC B0 ;  /* 0x0000000000007941 */ /* 0x001fea0003800000 */
.L_x_2:
[----:B------:R-:W-:Y:S01]  /*04d0*/  SHF.R.S32.HI R7, RZ, 0x1f, R18 ;  /* 0x0000001fff077819 */ /* 0x000fe20000011412 */
[----:B------:R-:W0:Y:S01]  /*04e0*/  SHFL.IDX PT, R0, R0, RZ, 0x1f ;  /* 0x00001fff00007589 */ /* 0x000e2200000e0000 */
[----:B------:R-:W1:Y:S01]  /*04f0*/  S2UR UR8, SR_CTAID.X ;  /* 0x00000000000879c3 */ /* 0x000e620000002500 */
[----:B------:R-:W-:Y:S02]  /*0500*/  ELECT P0, URZ, PT ;  /* 0x00000000003f782f */ /* 0x000fe40003800000 */
[----:B------:R-:W-:Y:S01]  /*0510*/  LEA.HI R7, R7, R18, RZ, 0x7 ;  /* 0x0000001207077211 */ /* 0x000fe200078f38ff */
[----:B------:R-:W2:Y:S01]  /*0520*/  S2R R4, SR_CTAID.Y ;  /* 0x0000000000047919 */ /* 0x000ea20000002600 */
[----:B------:R-:W-:Y:S01]  /*0530*/  SHF.R.S32.HI R8, RZ, 0x1f, R3 ;  /* 0x0000001fff087819 */ /* 0x000fe20000011403 */
[----:B------:R-:W-:Y:S01]  /*0540*/  ULDC UR4, c[0x0][0x150] ;  /* 0x0000540000047ab9 */ /* 0x000fe20000000800 */
[----:B------:R-:W-:Y:S01]  /*0550*/  LOP3.LUT R7, R7, 0xffffff80, RZ, 0xc0, !PT ;  /* 0xffffff8007077812 */ /* 0x000fe200078ec0ff */
[----:B------:R-:W-:Y:S01]  /*0560*/  NOP ;  /* 0x0000000000007918 */ /* 0x000fe20000000000 */
[----:B------:R-:W-:Y:S01]  /*0570*/  LEA.HI R8, R8, R3, RZ, 0x2 ;  /* 0x0000000308087211 */ /* 0x000fe200078f10ff */
[----:B------:R-:W3:Y:S01]  /*0580*/  LDC R10, c[0x0][0x144] ;  /* 0x00005100ff0a7b82 */ /* 0x000ee20000000800 */
[----:B------:R-:W-:Y:S01]  /*0590*/  NOP ;  /* 0x0000000000007918 */ /* 0x000fe20000000000 */
[----:B------:R-:W-:Y:S01]  /*05a0*/  IMAD.IADD R6, R18, 0x1, -R7 ;  /* 0x0000000112067824 */ /* 0x000fe200078e0a07 */
[----:B------:R-:W-:Y:S01]  /*05b0*/  LOP3.LUT R8, R8, 0x3ffffffc, RZ, 0xc0, !PT ;  /* 0x3ffffffc08087812 */ /* 0x000fe200078ec0ff */
[----:B------:R-:W-:Y:S01]  /*05c0*/  IMAD.MOV.U32 R23, RZ, RZ, 0x1 ;  /* 0x00000001ff177424 */ /* 0x000fe200078e00ff */
[----:B------:R-:W-:-:S02]  /*05d0*/  ISETP.NE.AND P3, PT, R5, RZ, PT ;  /* 0x000000ff0500720c */ /* 0x000fc40003f65270 */
[----:B------:R-:W-:Y:S01]  /*05e0*/  SHF.R.S32.HI R7, RZ, 0x1f, R6 ;  /* 0x0000001fff077819 */ /* 0x000fe20000011406 */
[----:B------:R-:W-:Y:S01]  /*05f0*/  IMAD.IADD R8, R3, 0x1, -R8 ;  /* 0x0000000103087824 */ /* 0x000fe200078e0a08 */
[----:B------:R-:W4:Y:S02]  /*0600*/  LDC R13, c[0x0][0x140] ;  /* 0x00005000ff0d7b82 */ /* 0x000f240000000800 */
[----:B------:R-:W-:Y:S02]  /*0610*/  LEA.HI R7, R7, R6, RZ, 0x3 ;  /* 0x0000000607077211 */ /* 0x000fe400078f18ff */
[----:B0-----:R-:W-:Y:S02]  /*0620*/  ISETP.NE.OR P0, PT, R0, RZ, !P0 ;  /* 0x000000ff0000720c */ /* 0x001fe40004705670 */
[--C-:B------:R-:W-:Y:S02]  /*0630*/  SHF.R.S32.HI R0, RZ, 0x3, R7.reuse ;  /* 0x00000003ff007819 */ /* 0x100fe40000011407 */
[----:B------:R-:W-:-:S02]  /*0640*/  SHF.R.S32.HI R7, RZ, 0x1f, R7 ;  /* 0x0000001fff077819 */ /* 0x000fc40000011407 */
[----:B-1----:R-:W-:Y:S02]  /*0650*/  I2FP.F32.U32 R9, UR8 ;  /* 0x0000000800097c45 */ /* 0x002fe40008201000 */
[----:B------:R-:W-:-:S03]  /*0660*/  LEA.HI R7, R7, R0, RZ, 0x2 ;  /* 0x0000000007077211 */ /* 0x000fc600078f10ff */
[----:B------:R-:W-:Y:S01]  /*0670*/  FMUL R9, R9, UR4 ;  /* 0x0000000409097c20 */ /* 0x000fe20008400000 */
[----:B------:R-:W-:Y:S01]  /*0680*/  LOP3.LUT R7, R7, 0xfffffffc, RZ, 0xc0, !PT ;  /* 0xfffffffc07077812 */ /* 0x000fe200078ec0ff */
[----:B------:R-:W-:Y:S01]  /*0690*/  VOTEU.ALL UP0, P0 ;  /* 0x00000000003f7886 */ /* 0x000fe20000000000 */
[----:B--2---:R-:W-:Y:S01]  /*06a0*/  I2FP.F32.U32 R3, R4 ;  /* 0x0000000400037245 */ /* 0x004fe20000201000 */
[----:B------:R-:W-:Y:S01]  /*06b0*/  ULDC UR4, c[0x0][0x154] ;  /* 0x0000550000047ab9 */ /* 0x000fe20000000800 */
[----:B------:R-:W-:Y:S01]  /*06c0*/  VOTEU.ALL UP1, P0 ;  /* 0x00000000003f7886 */ /* 0x000fe20000020000 */
[----:B------:R-:W0:Y:S01]  /*06d0*/  F2I.U32.TRUNC.NTZ R9, R9 ;  /* 0x0000000900097305 */ /* 0x000e22000020f000 */
[----:B------:R-:W-:Y:S01]  /*06e0*/  IMAD.IADD R7, R0, 0x1, -R7 ;  /* 0x0000000100077824 */ /* 0x000fe200078e0a07 */
[----:B------:R-:W1:Y:S01]  /*06f0*/  @!UP0 S2UR UR7, SR_CgaCtaId ;  /* 0x00000000000789c3 */ /* 0x000e620000008800 */
[----:B------:R-:W-:Y:S01]  /*0700*/  FMUL R12, R3, UR4 ;  /* 0x00000004030c7c20 */ /* 0x000fe20008400000 */
[----:B------:R-:W-:Y:S01]  /*0710*/  UMOV UR4, 0x20 ;  /* 0x0000002000047882 */ /* 0x000fe20000000000 */
[----:B------:R-:W-:Y:S01]  /*0720*/  IMAD R8, R8, 0x4, R7 ;  /* 0x0000000408087824 */ /* 0x000fe200078e0207 */
[----:B------:R-:W-:Y:S01]  /*0730*/  @!UP0 UMOV UR6, 0x400 ;  /* 0x0000040000068882 */ /* 0x000fe20000000000 */
[----:B------:R-:W-:-:S04]  /*0740*/  @!UP0 UIADD3 UR4, -UR4, 0x100000, URZ ;  /* 0x0010000004048890 */ /* 0x000fc8000fffe13f */
[----:B------:R-:W-:Y:S02]  /*0750*/  @!UP0 USHF.L.U32 UR5, UR4, 0xb, URZ ;  /* 0x0000000b04058899 */ /* 0x000fe4000800063f */
[----:B------:R-:W-:Y:S01]  /*0760*/  @!UP0 USHF.L.U32 UR4, UR4, 0x1, URZ ;  /* 0x0000000104048899 */ /* 0x000fe2000800063f */
[----:B----4-:R-:W-:Y:S01]  /*0770*/  ISETP.EQ.U32.AND P2, PT, R13, 0x1, PT ;  /* 0x000000010d00780c */ /* 0x010fe20003f42070 */
[----:B------:R-:W2:Y:S01]  /*0780*/  F2I.U32.TRUNC.NTZ R12, R12 ;  /* 0x0000000c000c7305 */ /* 0x000ea2000020f000 */
[----:B------:R-:W-:Y:S01]  /*0790*/  LEA.HI R0, R8, R8, RZ, 0x1 ;  /* 0x0000000808007211 */ /* 0x000fe200078f08ff */
[----:B------:R-:W4:Y:S03]  /*07a0*/  LDC R7, c[0x0][0x148] ;  /* 0x00005200ff077b82 */ /* 0x000f260000000800 */
[----:B------:R-:W-:Y:S01]  /*07b0*/  LOP3.LUT R11, R0, 0xfffffffe, RZ, 0xc0, !PT ;  /* 0xfffffffe000b7812 */ /* 0x000fe200078ec0ff */
[----:B0-----:R-:W-:Y:S01]  /*07c0*/  IMAD.MOV R15, RZ, RZ, -R9 ;  /* 0x000000ffff0f7224 */ /* 0x001fe200078e0a09 */
[----:B------:R-:W-:-:S03]  /*07d0*/  SHF.R.S32.HI R9, RZ, 0x1f, R2 ;  /* 0x0000001fff097819 */ /* 0x000fc60000011402 */
[----:B---3--:R-:W-:Y:S01]  /*07e0*/  IMAD R3, R10, R15, UR8 ;  /* 0x000000080a037e24 */ /* 0x008fe2000f8e020f */
[----:B------:R-:W-:Y:S01]  /*07f0*/  LEA.HI R9, R9, R2, RZ, 0x2 ;  /* 0x0000000209097211 */ /* 0x000fe200078f10ff */
[C---:B------:R-:W-:Y:S02]  /*0800*/  IMAD.IADD R0, R8.reuse, 0x1, -R11 ;  /* 0x0000000108007824 */ /* 0x040fe400078e0a0b */
[----:B------:R-:W-:Y:S01]  /*0810*/  IMAD.SHL.U32 R11, R8, 0x4, RZ ;  /* 0x00000004080b7824 */ /* 0x000fe200078e00ff */
[----:B------:R-:W-:Y:S01]  /*0820*/  LOP3.LUT R9, R9, 0xfffffffc, RZ, 0xc0, !PT ;  /* 0xfffffffc09097812 */ /* 0x000fe200078ec0ff */
[----:B--2---:R-:W-:Y:S01]  /*0830*/  IMAD.MOV R21, RZ, RZ, -R12 ;  /* 0x000000ffff157224 */ /* 0x004fe200078e0a0c */
[----:B------:R-:W-:Y:S01]  /*0840*/  ISETP.NE.AND P4, PT, R0, R3, PT ;  /* 0x000000030000720c */ /* 0x000fe20003f85270 */
[----:B-1----:R-:W-:Y:S01]  /*0850*/  @!UP0 ULEA UR6, UR7, UR6, 0x18 ;  /* 0x0000000607068291 */ /* 0x002fe2000f8ec03f */
[----:B------:R-:W-:Y:S01]  /*0860*/  LOP3.LUT R22, R8, 0xc, R11, 0x78, !PT ;  /* 0x0000000c08167812 */ /* 0x000fe200078e780b */
[----:B------:R-:W-:Y:S01]  /*0870*/  IMAD.IADD R0, R2, 0x1, -R9 ;  /* 0x0000000102007824 */ /* 0x000fe200078e0a09 */
[----:B------:R-:W-:Y:S01]  /*0880*/  VOTEU.ALL UP0, P0 ;  /* 0x00000000003f7886 */ /* 0x000fe20000000000 */
[----:B------:R-:W-:Y:S01]  /*0890*/  LOP3.LUT P0, RZ, R6, 0x7, RZ, 0xc0, !PT ;  /* 0x0000000706ff7812 */ /* 0x000fe2000780c0ff */
[----:B------:R-:W-:-:S02]  /*08a0*/  VIADD R6, R5, 0xffffffff ;  /* 0xffffffff05067836 */ /* 0x000fc40000000000 */
[----:B------:R-:W-:Y:S01]  /*08b0*/  ISETP.NE.AND P1, PT, R0, 0x3, PT ;  /* 0x000000030000780c */ /* 0x000fe20003f25270 */
[----:B----4-:R-:W-:Y:S01]  /*08c0*/  IMAD R9, R7, R21, R4 ;  /* 0x0000001507097224 */ /* 0x010fe200078e0204 */
[----:B------:R-:W-:Y:S02]  /*08d0*/  ISETP.LT.U32.AND P0, PT, R22, 0x2, !P0 ;  /* 0x000000021600780c */ /* 0x000fe40004701070 */
[----:B------:R-:W-:Y:S01]  /*08e0*/  ISETP.EQ.OR P1, PT, R0, RZ, !P1 ;  /* 0x000000ff0000720c */ /* 0x000fe20004f22670 */
[----:B------:R-:W0:Y:S02]  /*08f0*/  FENCE.VIEW.ASYNC.S ;  /* 0x00000000000073c6 */ /* 0x000e240000000000 */
[----:B0-----:R0:W1:Y:S01]  /*0900*/  @!UP0 SYNCS.EXCH.64 URZ, [UR6+0x140], UR4 ;  /* 0x00014004063f85b2 */ /* 0x0010620008000100 */
[----:B------:R-:W-:Y:S02]  /*0910*/  @P4 LEA.HI R2, R22, R22, RZ, 0x1 ;  /* 0x0000001616024211 */ /* 0x000fe400078f08ff */
[----:B------:R-:W-:-:S02]  /*0920*/  ISETP.EQ.AND P1, PT, R5, RZ, P1 ;  /* 0x000000ff0500720c */ /* 0x000fc40000f22270 */
[----:B------:R-:W-:Y:S02]  /*0930*/  @P4 SHF.R.S32.HI R2, RZ, 0x1, R2 ;  /* 0x00000001ff024819 */ /* 0x000fe40000011402 */
[----:B------:R-:W-:Y:S02]  /*0940*/  ISETP.GE.U32.AND P6, PT, R6, 0x2, PT ;  /* 0x000000020600780c */ /* 0x000fe40003fc6070 */
[----:B------:R-:W-:Y:S02]  /*0950*/  @P4 ISETP.NE.AND P5, PT, R2, R9, PT ;  /* 0x000000090200420c */ /* 0x000fe40003fa5270 */
[----:B------:R-:W-:Y:S02]  /*0960*/  SEL R2, RZ, 0x1, !P0 ;  /* 0x00000001ff027807 */ /* 0x000fe40004000000 */
[----:B------:R-:W-:Y:S02]  /*0970*/  @P4 SEL R23, RZ, 0x1, P5 ;  /* 0x00000001ff174807 */ /* 0x000fe40002800000 */
[----:B------:R-:W-:Y:S01]  /*0980*/  SEL R19, RZ, 0x1, !P1 ;  /* 0x00000001ff137807 */ /* 0x000fe20004800000 */
[----:B------:R0:W2:Y:S01]  /*0990*/  @!UP1 SYNCS.EXCH.64 URZ, [UR6+0x148], UR4 ;  /* 0x00014804063f95b2 */ /* 0x0000a20008000100 */
[----:B------:R-:W-:Y:S01]  /*09a0*/  LOP3.LUT R23, R23, R2, RZ, 0xc0, !PT ;  /* 0x0000000217177212 */ /* 0x000fe200078ec0ff */
[----:B------:R-:W-:Y:S01]  /*09b0*/  NOP ;  /* 0x0000000000007918 */ /* 0x000fe20000000000 */
[----:B------:R-:W-:Y:S01]  /*09c0*/  SEL R19, R19, 0x2, P6 ;  /* 0x0000000213137807 */ /* 0x000fe20003000000 */
[----:B------:R-:W-:Y:S06]  /*09d0*/  @!P2 BRA `(.L_x_4) ;  /* 0x000000000008a947 */ /* 0x000fec0003800000 */
[----:B-12---:R-:W-:Y:S01]  /*09e0*/  UCGABAR_ARV ;  /* 0x00000000000079c7 */ /* 0x006fe20008000000 */
[----:B------:R-:W-:Y:S05]  /*09f0*/  BRA `(.L_x_5) ;  /* 0x0000000000047947 */ /* 0x000fea0003800000 */
.L_x_4:
[----:B-12---:R-:W-:Y:S01]  /*0a00*/  NOP ;  /* 0x0000000000007918 */ /* 0x006fe20000000000 */
.L_x_5:
[----:B------:R-:W1:Y:S01]  /*0a10*/  LDC R2, c[0x0][0x65c] ;  /* 0x00019700ff027b82 */ /* 0x000e620000000800 */
[----:B------:R-:W-:Y:S02]  /*0a20*/  IMAD.U32 R8, RZ, RZ, UR8 ;  /* 0x00000008ff087e24 */ /* 0x000fe4000f8e00ff */
[----:B------:R-:W-:Y:S01]  /*0a30*/  IMAD.MOV.U32 R9, RZ, RZ, RZ ;  /* 0x000000ffff097224 */ /* 0x000fe200078e00ff */
[----:B-1----:R-:W-:-:S04]  /*0a40*/  ISETP.NE.AND P1, PT, R2, 0x1, PT ;  /* 0x000000010200780c */ /* 0x002fc80003f25270 */
[----:B------:R-:W-:-:S09]  /*0a50*/  P2R R5, PR, RZ, 0x2 ;  /* 0x00000002ff057803 */ /* 0x000fd20000000000 */
[----:B------:R-:W1:Y:S01]  /*0a60*/  @P1 LDC R17, c[0x0][0x10] ;  /* 0x00000400ff111b82 */ /* 0x000e620000000800 */
[----:B------:R-:W-:Y:S02]  /*0a70*/  @P1 IMAD.MOV.U32 R5, RZ, RZ, RZ ;  /* 0x000000ffff051224 */ /* 0x000fe400078e00ff */
[----:B------:R-:W-:-:S05]  /*0a80*/  @P1 IMAD.MOV.U32 R13, RZ, RZ, RZ ;  /* 0x000000ffff0d1224 */ /* 0x000fca00078e00ff */
[----:B------:R-:W2:Y:S01]  /*0a90*/  @!P1 LDC R11, c[0x0][0xc] ;  /* 0x00000300ff0b9b82 */ /* 0x000ea20000000800 */
[----:B-1----:R-:W-:-:S04]  /*0aa0*/  @P1 IMAD.WIDE.U32 R16, R17, UR8, R4 ;  /* 0x0000000811101c25 */ /* 0x002fc8000f8e0004 */
[----:B------:R-:W-:Y:S02]  /*0ab0*/  @P1 IMAD.IADD R17, R17, 0x1, R13 ;  /* 0x0000000111111824 */ /* 0x000fe400078e020d */
[----:B--2---:R-:W-:-:S04]  /*0ac0*/  @!P1 IMAD.WIDE.U32 R8, R4, R11, R8 ;  /* 0x0000000b04089225 */ /* 0x004fc800078e0008 */
[----:B------:R-:W-:Y:S02]  /*0ad0*/  @!P1 IMAD.MOV.U32 R16, RZ, RZ, R8 ;  /* 0x000000ffff109224 */ /* 0x000fe400078e0008 */
[----:B------:R-:W-:Y:S01]  /*0ae0*/  @!P1 IMAD.MOV.U32 R17, RZ, RZ, R9 ;  /* 0x000000ffff119224 */ /* 0x000fe200078e0009 */
[----:B------:R-:W-:Y:S06]  /*0af0*/  @!P2 BRA `(.L_x_6) ;  /* 0x00000000000ca947 */ /* 0x000fec0003800000 */
[----:B------:R-:W-:Y:S01]  /*0b00*/  UCGABAR_WAIT ;  /* 0x0000000000007dc7 */ /* 0x000fe20008000000 */
[----:B------:R-:W-:Y:S01]  /*0b10*/  CCTL.IVALL ;  /* 0x00000000ff00798f */ /* 0x000fe20002000000 */
[----:B------:R-:W-:Y:S05]  /*0b20*/  BRA `(.L_x_7) ;  /* 0x0000000000047947 */ /* 0x000fea0003800000 */
.L_x_6:
[----:B------:R-:W-:Y:S06]  /*0b30*/  BAR.SYNC.DEFER_BLOCKING 0x0 ;  /* 0x0000000000007b1d */ /* 0x000fec0000010000 */
.L_x_7:
[----:B------:R-:W-:Y:S05]  /*0b40*/  @!P3 BRA `(.L_x_8) ;  /* 0x00000090004cb947 */ /* 0x000fea0003800000 */
[----:B------:R-:W-:-:S13]  /*0b50*/  ISETP.GT.U32.AND P0, PT, R6, 0x1, PT ;  /* 0x000000010600780c */ /* 0x000fda0003f04070 */
[----:B0-----:R-:W-:Y:S05]  /*0b60*/  @P0 EXIT ;  /* 0x000000000000094d */ /* 0x001fea0003800000 */
[----:B------:R-:W-:Y:S01]  /*0b70*/  ULDC.64 UR4, c[0x0][0x650] ;  /* 0x0001940000047ab9 */ /* 0x000fe20000000a00 */
[----:B------:R-:W-:Y:S01]  /*0b80*/  PRMT R0, RZ, 0x7610, R0 ;  /* 0x00007610ff007816 */ /* 0x000fe20000000000 */
[----:B------:R-:W-:Y:S01]  /*0b90*/  IMAD.MOV.U32 R138, RZ, RZ, -0x1 ;  /* 0xffffffffff8a7424 */ /* 0x000fe200078e00ff */
[----:B------:R-:W-:Y:S01]  /*0ba0*/  ISETP.GE.U32.AND P0, PT, R16, UR4, PT ;  /* 0x0000000410007c0c */ /* 0x000fe2000bf06070 */
[----:B------:R-:W-:Y:S02]  /*0bb0*/  IMAD.MOV.U32 R140, RZ, RZ, -0x1 ;  /* 0xffffffffff8c7424 */ /* 0x000fe400078e00ff */
[----:B------:R-:W-:Y:S01]  /*0bc0*/  IMAD.MOV.U32 R137, RZ, RZ, -0x1 ;  /* 0xffffffffff897424 */ /* 0x000fe200078e00ff */
[----:B------:R-:W-:-:S13]  /*0bd0*/  ISETP.GE.U32.AND.EX P0, PT, R17, UR5, PT, P0 ;  /* 0x0000000511007c0c */ /* 0x000fda000bf06100 */
[----:B------:R-:W-:Y:S05]  /*0be0*/  @P0 BRA `(.L_x_9) ;  /* 0x0000000400280947 */ /* 0x000fea0003800000 */
[----:B------:R-:W0:Y:S01]  /*0bf0*/  LDC.64 R24, c[0x0][0x628] ;  /* 0x00018a00ff187b82 */ /* 0x000e220000000a00 */
[----:B------:R-:W-:Y:S02]  /*0c00*/  IMAD.MOV.U32 R8, RZ, RZ, R16 ;  /* 0x000000ffff087224 */ /* 0x000fe400078e0010 */
[----:B------:R-:W-:-:S05]  /*0c10*/  IMAD.MOV.U32 R9, RZ, RZ, R17 ;  /* 0x000000ffff097224 */ /* 0x000fca00078e0011 */
[----:B------:R-:W1:Y:S08]  /*0c20*/  LDC R0, c[0x0][0x630] ;  /* 0x00018c00ff007b82 */ /* 0x000e700000000800 */
[----:B------:R-:W2:Y:S01]  /*0c30*/  LDC.64 R26, c[0x0][0x620] ;  /* 0x00018800ff1a7b82 */ /* 0x000ea20000000a00 */
[----:B0-----:R-:W-:-:S04]  /*0c40*/  ISETP.NE.U32.AND P0, PT, R24, RZ, PT ;  /* 0x000000ff1800720c */ /* 0x001fc80003f05070 */
[----:B------:R-:W-:-:S13]  /*0c50*/  ISETP.NE.AND.EX P0, PT, R25, RZ, PT, P0 ;  /* 0x000000ff1900720c */ /* 0x000fda0003f05300 */
[----:B-12---:R-:W-:Y:S05]  /*0c60*/  @!P0 BRA `(.L_x_10) ;  /* 0x0000000000288947 */ /* 0x006fea0003800000 */
[----:B------:R-:W0:Y:S02]  /*0c70*/  LDC R13, c[0x0][0x634] ;  /* 0x00018d00ff0d7b82 */ /* 0x000e240000000800 */
[----:B0-----:R-:W-:-:S05]  /*0c80*/  IADD3 R13, P0, R16, R13, RZ ;  /* 0x0000000d100d7210 */ /* 0x001fca0007f1e0ff */
[----:B------:R-:W-:-:S04]  /*0c90*/  IMAD.X R15, RZ, RZ, R17, P0 ;  /* 0x000000ffff0f7224 */ /* 0x000fc800000e0611 */
[----:B------:R-:W-:-:S04]  /*0ca0*/  IMAD.WIDE.U32 R8, R15, R24, RZ ;  /* 0x000000180f087225 */ /* 0x000fc800078e00ff */
[----:B------:R-:W-:-:S04]  /*0cb0*/  IMAD.WIDE.U32 R10, P0, R13, R25, R8 ;  /* 0x000000190d0a7225 */ /* 0x000fc80007800008 */
[----:B------:R-:W-:-:S04]  /*0cc0*/  IMAD.WIDE.U32 R8, R13, R24, RZ ;  /* 0x000000180d087225 */ /* 0x000fc800078e00ff */
[----:B------:R-:W-:Y:S01]  /*0cd0*/  IMAD.X R13, RZ, RZ, RZ, P0 ;  /* 0x000000ffff0d7224 */ /* 0x000fe200000e06ff */
[----:B------:R-:W-:Y:S01]  /*0ce0*/  IADD3 RZ, P0, R9, R10, RZ ;  /* 0x0000000a09ff7210 */ /* 0x000fe20007f1e0ff */
[----:B------:R-:W-:-:S04]  /*0cf0*/  IMAD.MOV.U32 R12, RZ, RZ, R11 ;  /* 0x000000ffff0c7224 */ /* 0x000fc800078e000b */
[----:B------:R-:W-:-:S08]  /*0d00*/  IMAD.WIDE.U32.X R8, R15, R25, R12, P0 ;  /* 0x000000190f087225 */ /* 0x000fd000000e040c */
.L_x_10:
[----:B------:R-:W0:Y:S01]  /*0d10*/  LDC.64 R24, c[0x0][0x640] ;  /* 0x00019000ff187b82 */ /* 0x000e220000000a00 */
[-CC-:B------:R-:W-:Y:S01]  /*0d20*/  SHF.R.U64 R137, R8, R0.reuse, R9.reuse ;  /* 0x0000000008897219 */ /* 0x180fe20000001209 */
[----:B------:R-:W-:Y:S01]  /*0d30*/  IMAD R30, R7, R21, R4 ;  /* 0x00000015071e7224 */ /* 0x000fe200078e0204 */
[----:B------:R-:W-:Y:S01]  /*0d40*/  SHF.R.U32.HI R0, RZ, R0, R9 ;  /* 0x00000000ff007219 */ /* 0x000fe20000011609 */
[----:B------:R-:W-:Y:S01]  /*0d50*/  IMAD.MOV.U32 R21, RZ, RZ, 0x1 ;  /* 0x00000001ff157424 */ /* 0x000fe200078e00ff */
[----:B------:R-:W-:-:S03]  /*0d60*/  IADD3 R5, P0, RZ, -R137, RZ ;  /* 0x80000089ff057210 */ /* 0x000fc60007f1e0ff */
[----:B------:R-:W1:Y:S02]  /*0d70*/  LDC R6, c[0x0][0x618] ;  /* 0x00018600ff067b82 */ /* 0x000e640000000800 */
[----:B------:R-:W-:-:S04]  /*0d80*/  IMAD.X R9, RZ, RZ, ~R0, P0 ;  /* 0x000000ffff097224 */ /* 0x000fc800000e0e00 */
[-C--:B------:R-:W-:Y:S02]  /*0d90*/  IMAD R0, R9, R26.reuse, RZ ;  /* 0x0000001a09007224 */ /* 0x080fe400078e02ff */
[----:B------:R-:W2:Y:S01]  /*0da0*/  LDC R11, c[0x0][0x608] ;  /* 0x00018200ff0b7b82 */ /* 0x000ea20000000800 */
[----:B------:R-:W-:-:S04]  /*0db0*/  IMAD.WIDE.U32 R8, R5, R26, R16 ;  /* 0x0000001a05087225 */ /* 0x000fc800078e0010 */
[----:B------:R-:W-:-:S03]  /*0dc0*/  IMAD R5, R5, R27, R0 ;  /* 0x0000001b05057224 */ /* 0x000fc600078e0200 */
[----:B------:R-:W3:Y:S01]  /*0dd0*/  LDC R12, c[0x0][0x658] ;  /* 0x00019600ff0c7b82 */ /* 0x000ee20000000800 */
[----:B0-----:R-:W-:Y:S01]  /*0de0*/  ISETP.NE.U32.AND P0, PT, R24, RZ, PT ;  /* 0x000000ff1800720c */ /* 0x001fe20003f05070 */
[----:B------:R-:W-:Y:S02]  /*0df0*/  IMAD.IADD R5, R9, 0x1, R5 ;  /* 0x0000000109057824 */ /* 0x000fe400078e0205 */
[----:B------:R-:W-:Y:S01]  /*0e00*/  IMAD.MOV.U32 R9, RZ, RZ, -0x1 ;  /* 0xffffffffff097424 */ /* 0x000fe200078e00ff */
[----:B------:R-:W-:-:S03]  /*0e10*/  ISETP.NE.AND.EX P0, PT, R25, RZ, PT, P0 ;  /* 0x000000ff1900720c */ /* 0x000fc60003f05300 */
[----:B------:R-:W0:Y:S01]  /*0e20*/  LDC R15, c[0x0][0x600] ;  /* 0x00018000ff0f7b82 */ /* 0x000e220000000800 */
[-CC-:B-1----:R-:W-:Y:S02]  /*0e30*/  SHF.R.U64 R13, R8, R6.reuse, R5.reuse ;  /* 0x00000006080d7219 */ /* 0x182fe40000001205 */
[----:B------:R-:W-:-:S05]  /*0e40*/  SHF.R.U32.HI R0, RZ, R6, R5 ;  /* 0x00000006ff007219 */ /* 0x000fca0000011605 */
[----:B------:R-:W1:Y:S01]  /*0e50*/  LDC R14, c[0x0][0x648] ;  /* 0x00019200ff0e7b82 */ /* 0x000e620000000800 */
[-CC-:B--2---:R-:W-:Y:S02]  /*0e60*/  SHF.R.U64 R27, R13, R11.reuse, R0.reuse ;  /* 0x0000000b0d1b7219 */ /* 0x184fe40000001200 */
[----:B------:R-:W-:-:S05]  /*0e70*/  SHF.R.U32.HI R5, RZ, R11, R0 ;  /* 0x0000000bff057219 */ /* 0x000fca0000011600 */
[----:B------:R-:W2:Y:S01]  /*0e80*/  LDC R20, c[0x0][0x638] ;  /* 0x00018e00ff147b82 */ /* 0x000ea20000000800 */
[-CC-:B---3--:R-:W-:Y:S02]  /*0e90*/  SHF.R.U64 R28, R27, R12.reuse, R5.reuse ;  /* 0x0000000c1b1c7219 */ /* 0x188fe40000001205 */
[-C--:B------:R-:W-:Y:S02]  /*0ea0*/  SHF.L.U32 R0, R9, R12.reuse, RZ ;  /* 0x0000000c09007219 */ /* 0x080fe400000006ff */
[----:B------:R-:W-:Y:S01]  /*0eb0*/  SHF.R.U32.HI R5, RZ, R12, R5 ;  /* 0x0000000cff057219 */ /* 0x000fe20000011605 */
[----:B------:R-:W-:Y:S01]  /*0ec0*/  IMAD.MOV.U32 R4, RZ, RZ, R28 ;  /* 0x000000ffff047224 */ /* 0x000fe200078e001c */
[----:B------:R-:W-:Y:S01]  /*0ed0*/  LOP3.LUT R10, RZ, R0, RZ, 0x33, !PT ;  /* 0x00000000ff0a7212 */ /* 0x000fe200078e33ff */
[----:B------:R-:W3:Y:S01]  /*0ee0*/  LDC R26, c[0x0][0x610] ;  /* 0x00018400ff1a7b82 */ /* 0x000ee20000000800 */
[----:B------:R-:W-:Y:S05]  /*0ef0*/  @!P0 BRA `(.L_x_11) ;  /* 0x0000000000288947 */ /* 0x000fea0003800000 */
[----:B------:R-:W4:Y:S02]  /*0f00*/  LDC R9, c[0x0][0x64c] ;  /* 0x00019300ff097b82 */ /* 0x000f240000000800 */
[----:B----4-:R-:W-:-:S05]  /*0f10*/  IADD3 R9, P0, R28, R9, RZ ;  /* 0x000000091c097210 */ /* 0x010fca0007f1e0ff */
        /* <DEDUP_REMOVED lines=8> */
.L_x_11:
[----:B-1----:R-:W-:Y:S01]  /*0fa0*/  SHF.R.U64 R4, R4, R14, R5 ;  /* 0x0000000e04047219 */ /* 0x002fe20000001205 */
[----:B0-----:R-:W-:Y:S01]  /*0fb0*/  VIADD R6, R15, 0xffffffff ;  /* 0xffffffff0f067836 */ /* 0x001fe20000000000 */
[----:B------:R-:W-:Y:S02]  /*0fc0*/  SHF.L.U32 R0, R21, R12, RZ ;  /* 0x0000000c15007219 */ /* 0x000fe400000006ff */
[----:B------:R-:W-:Y:S01]  /*0fd0*/  LOP3.LUT R5, R27, R10, RZ, 0xc0, !PT ;  /* 0x0000000a1b057212 */ /* 0x000fe200078ec0ff */
[----:B------:R-:W-:Y:S01]  /*0fe0*/  IMAD.MOV R7, RZ, RZ, -R4 ;  /* 0x000000ffff077224 */ /* 0x000fe200078e0a04 */
[----:B------:R-:W-:Y:S02]  /*0ff0*/  SEL R3, R3, R30, !P1 ;  /* 0x0000001e03037207 */ /* 0x000fe40004800000 */
[----:B------:R-:W-:Y:S01]  /*1000*/  LOP3.LUT R6, R13, R6, RZ, 0xc0, !PT ;  /* 0x000000060d067212 */ /* 0x000fe200078ec0ff */
[----:B------:R-:W-:Y:S02]  /*1010*/  IMAD R4, R0, R4, R5 ;  /* 0x0000000400047224 */ /* 0x000fe400078e0205 */
[----:B--2---:R-:W-:-:S02]  /*1020*/  IMAD R0, R7, R20, R28 ;  /* 0x0000001407007224 */ /* 0x004fc400078e021c */
[----:B---3--:R-:W-:Y:S02]  /*1030*/  IMAD R3, R4, R26, R3 ;  /* 0x0000001a04037224 */ /* 0x008fe400078e0203 */
[----:B------:R-:W-:Y:S02]  /*1040*/  IMAD R138, R0, R15, R6 ;  /* 0x0000000f008a7224 */ /* 0x000fe400078e0206 */
[----:B------:R-:W-:-:S03]  /*1050*/  IMAD.MOV.U32 R4, RZ, RZ, 0x1 ;  /* 0x00000001ff047424 */ /* 0x000fc600078e00ff */
[----:B------:R-:W-:Y:S02]  /*1060*/  SEL R140, R138, R3, !P1 ;  /* 0x000000038a8c7207 */ /* 0x000fe40004800000 */
[----:B------:R-:W-:Y:S02]  /*1070*/  PRMT R0, R4, 0x7610, R0 ;  /* 0x0000761004007816 */ /* 0x000fe40000000000 */
[----:B------:R-:W-:-:S07]  /*1080*/  SEL R138, R3, R138, !P1 ;  /* 0x0000008a038a7207 */ /* 0x000fce0004800000 */
.L_x_9:
[----:B------:R-:W-:-:S08]  /*1090*/  NOP ;  /* 0x0000000000007918 */ /* 0x000fd00000000000 */
[----:B------:R-:W0:Y:S02]  /*10a0*/  USETMAXREG.TRY_ALLOC.CTAPOOL UP0, 0xe8 ;  /* 0x000000e8000079c8 */ /* 0x000e240008000600 */
[----:B0-----:R-:W-:-:S13]  /*10b0*/  PLOP3.LUT P0, PT, PT, PT, UP0, 0x80, 0x0 ;  /* 0x000000000000781c */ /* 0x001fda0003f0f008 */
[----:B------:R-:W-:Y:S05]  /*10c0*/  @!P0 BRA `(.L_x_9) ;  /* 0xfffffffc00f08947 */ /* 0x000fea000383ffff */
[----:B------:R-:W-:Y:S01]  /*10d0*/  ULDC.64 UR4, c[0x0][0x598] ;  /* 0x0001660000047ab9 */ /* 0x000fe20000000a00 */
[----:B------:R-:W-:Y:S01]  /*10e0*/  ULDC.64 UR36, c[0x0][0x208] ;  /* 0x0000820000247ab9 */ /* 0x000fe20000000a00 */
[----:B------:R-:W-:-:S04]  /*10f0*/  ISETP.NE.U32.AND P0, PT, RZ, UR4, PT ;  /* 0x00000004ff007c0c */ /* 0x000fc8000bf05070 */
[----:B------:R-:W-:-:S13]  /*1100*/  ISETP.NE.AND.EX P0, PT, RZ, UR5, PT, P0 ;  /* 0x00000005ff007c0c */ /* 0x000fda000bf05300 */
[----:B------:R-:W-:Y:S05]  /*1110*/  @!P0 BRA `(.L_x_12) ;  /* 0x00000000001c8947 */ /* 0x000fea0003800000 */
[----:B------:R-:W0:Y:S02]  /*1120*/  LDC.64 R4, c[0x0][0x598] ;  /* 0x00016600ff047b82 */ /* 0x000e240000000a00 */
[----:B0-----:R-:W2:Y:S02]  /*1130*/  LDG.E.64 R4, desc[UR36][R4.64] ;  /* 0x0000002404047981 */ /* 0x001ea4000c1e1b00 */
[----:B--2---:R-:W-:-:S04]  /*1140*/  ISETP.NE.U32.AND P0, PT, R4, RZ, PT ;  /* 0x000000ff0400720c */ /* 0x004fc80003f05070 */
[----:B------:R-:W-:-:S13]  /*1150*/  ISETP.NE.AND.EX P0, PT, R5, RZ, PT, P0 ;  /* 0x000000ff0500720c */ /* 0x000fda0003f05300 */
[----:B------:R-:W-:Y:S05]  /*1160*/  @!P0 BRA `(.L_x_12) ;  /* 0x0000000000088947 */ /* 0x000fea0003800000 */
[----:B------:R0:W5:Y:S01]  /*1170*/  LD.E R136, desc[UR36][R4.64] ;  /* 0x0000002404887980 */ /* 0x000162000c101900 */
[----:B------:R-:W-:Y:S05]  /*1180*/  BRA `(.L_x_13) ;  /* 0x0000000000247947 */ /* 0x000fea0003800000 */
.L_x_12:
[----:B------:R-:W-:Y:S02]  /*1190*/  ULDC.64 UR4, c[0x0][0x588] ;  /* 0x0001620000047ab9 */ /* 0x000fe40000000a00 */
[----:B------:R-:W-:-:S04]  /*11a0*/  ISETP.NE.U32.AND P0, PT, RZ, UR4, PT ;  /* 0x00000004ff007c0c */ /* 0x000fc8000bf05070 */
[----:B------:R-:W-:-:S13]  /*11b0*/  ISETP.NE.AND.EX P0, PT, RZ, UR5, PT, P0 ;  /* 0x00000005ff007c0c */ /* 0x000fda000bf05300 */
[----:B------:R-:W-:Y:S05]  /*11c0*/  @!P0 BRA `(.L_x_14) ;  /* 0x00000000000c8947 */ /* 0x000fea0003800000 */
[----:B------:R-:W0:Y:S02]  /*11d0*/  LDC.64 R4, c[0x0][0x588] ;  /* 0x00016200ff047b82 */ /* 0x000e240000000a00 */
[----:B0-----:R1:W5:Y:S01]  /*11e0*/  LDG.E R136, desc[UR36][R4.64] ;  /* 0x0000002404887981 */ /* 0x001362000c1e1900 */
[----:B------:R-:W-:Y:S05]  /*11f0*/  BRA `(.L_x_13) ;  /* 0x0000000000087947 */ /* 0x000fea0003800000 */
.L_x_14:
[----:B------:R-:W-:Y:S02]  /*1200*/  ULDC UR4, c[0x0][0x580] ;  /* 0x0001600000047ab9 */ /* 0x000fe40000000800 */
[----:B------:R-:W-:-:S07]  /*1210*/  IMAD.U32 R136, RZ, RZ, UR4 ;  /* 0x00000004ff887e24 */ /* 0x000fce000f8e00ff */
.L_x_13:
[----:B------:R-:W-:Y:S02]  /*1220*/  ULDC.64 UR4, c[0x0][0x5a0] ;  /* 0x0001680000047ab9 */ /* 0x000fe40000000a00 */
[----:B------:R-:W-:-:S04]  /*1230*/  ISETP.NE.U32.AND P0, PT, RZ, UR4, PT ;  /* 0x00000004ff007c0c */ /* 0x000fc8000bf05070 */
[----:B------:R-:W-:-:S13]  /*1240*/  ISETP.NE.AND.EX P0, PT, RZ, UR5, PT, P0 ;  /* 0x00000005ff007c0c */ /* 0x000fda000bf05300 */
[----:B------:R-:W-:Y:S05]  /*1250*/  @!P0 BRA `(.L_x_15) ;  /* 0x00000000001c8947 */ /* 0x000fea0003800000 */
[----:B01----:R-:W0:Y:S02]  /*1260*/  LDC.64 R4, c[0x0][0x5a0] ;  /* 0x00016800ff047b82 */ /* 0x003e240000000a00 */
[----:B0-----:R-:W2:Y:S02]  /*1270*/  LDG.E.64 R4, desc[UR36][R4.64] ;  /* 0x0000002404047981 */ /* 0x001ea4000c1e1b00 */
[----:B--2---:R-:W-:-:S04]  /*1280*/  ISETP.NE.U32.AND P0, PT, R4, RZ, PT ;  /* 0x000000ff0400720c */ /* 0x004fc80003f05070 */
[----:B------:R-:W-:-:S13]  /*1290*/  ISETP.NE.AND.EX P0, PT, R5, RZ, PT, P0 ;  /* 0x000000ff0500720c */ /* 0x000fda0003f05300 */
[----:B------:R-:W-:Y:S05]  /*12a0*/  @!P0 BRA `(.L_x_15) ;  /* 0x0000000000088947 */ /* 0x000fea0003800000 */
[----:B------:R0:W5:Y:S01]  /*12b0*/  LD.E R139, desc[UR36][R4.64] ;  /* 0x00000024048b7980 */ /* 0x000162000c101900 */
[----:B------:R-:W-:Y:S05]  /*12c0*/  BRA `(.L_x_16) ;  /* 0x0000000000247947 */ /* 0x000fea0003800000 */
.L_x_15:
[----:B------:R-:W-:Y:S02]  /*12d0*/  ULDC.64 UR4, c[0x0][0x590] ;  /* 0x0001640000047ab9 */ /* 0x000fe40000000a00 */
[----:B------:R-:W-:-:S04]  /*12e0*/  ISETP.NE.U32.AND P0, PT, RZ, UR4, PT ;  /* 0x00000004ff007c0c */ /* 0x000fc8000bf05070 */
[----:B------:R-:W-:-:S13]  /*12f0*/  ISETP.NE.AND.EX P0, PT, RZ, UR5, PT, P0 ;  /* 0x00000005ff007c0c */ /* 0x000fda000bf05300 */
[----:B------:R-:W-:Y:S05]  /*1300*/  @!P0 BRA `(.L_x_17) ;  /* 0x00000000000c8947 */ /* 0x000fea0003800000 */
[----:B01----:R-:W0:Y:S02]  /*1310*/  LDC.64 R4, c[0x0][0x590] ;  /* 0x00016400ff047b82 */ /* 0x003e240000000a00 */
[----:B0-----:R1:W5:Y:S01]  /*1320*/  LDG.E R139, desc[UR36][R4.64] ;  /* 0x00000024048b7981 */ /* 0x001362000c1e1900 */
[----:B------:R-:W-:Y:S05]  /*1330*/  BRA `(.L_x_16) ;  /* 0x0000000000087947 */ /* 0x000fea0003800000 */
.L_x_17:
[----:B------:R-:W-:Y:S02]  /*1340*/  ULDC UR4, c[0x0][0x584] ;  /* 0x0001610000047ab9 */ /* 0x000fe40000000800 */
[----:B------:R-:W-:-:S07]  /*1350*/  IMAD.U32 R139, RZ, RZ, UR4 ;  /* 0x00000004ff8b7e24 */ /* 0x000fce000f8e00ff */
.L_x_16:
[----:B------:R-:W-:-:S13]  /*1360*/  LOP3.LUT P0, RZ, R0, 0xff, RZ, 0xc0, !PT ;  /* 0x000000ff00ff7812 */ /* 0x000fda000780c0ff */
[----:B------:R-:W-:Y:S05]  /*1370*/  @!P0 EXIT ;  /* 0x000000000000894d */ /* 0x000fea0003800000 */
[----:B------:R-:W-:Y:S01]  /*1380*/  ULDC UR4, c[0x0][0x28c] ;  /* 0x0000a30000047ab9 */ /* 0x000fe20000000800 */
[----:B------:R-:W-:Y:S01]  /*1390*/  LOP3.LUT R148, R19, 0x1, RZ, 0xfc, !PT ;  /* 0x0000000113947812 */ /* 0x000fe200078efcff */
[----:B------:R-:W-:Y:S01]  /*13a0*/  UIADD3 UR4, UR4, 0xf, URZ ;  /* 0x0000000f04047890 */ /* 0x000fe2000fffe03f */
[----:B------:R-:W-:Y:S01]  /*13b0*/  UMOV UR38, URZ ;  /* 0x0000003f00267c82 */ /* 0x000fe20008000000 */
[----:B------:R-:W-:Y:S02]  /*13c0*/  UMOV UR39, URZ ;  /* 0x0000003f00277c82 */ /* 0x000fe40008000000 */
[----:B------:R-:W-:-:S04]  /*13d0*/  USHF.R.S32.HI UR5, URZ, 0x1f, UR4 ;  /* 0x0000001f3f057899 */ /* 0x000fc80008011404 */
[----:B------:R-:W-:-:S04]  /*13e0*/  ULEA.HI UR5, UR5, UR4, URZ, 0x4 ;  /* 0x0000000405057291 */ /* 0x000fc8000f8f203f */
[----:B------:R-:W-:-:S12]  /*13f0*/  USHF.R.S32.HI UR40, URZ, 0x4, UR5 ;  /* 0x000000043f287899 */ /* 0x000fd80008011405 */
.L_x_259:
[----:B------:R-:W-:Y:S01]  /*1400*/  LOP3.LUT R0, R18, 0x80, RZ, 0xc0, !PT ;  /* 0x0000008012007812 */ /* 0x000fe200078ec0ff */
[----:B--2---:R-:W2:Y:S01]  /*1410*/  S2UR UR6, SR_CgaCtaId ;  /* 0x00000000000679c3 */ /* 0x004ea20000008800 */
[----:B------:R-:W-:Y:S02]  /*1420*/  UMOV UR41, 0x400 ;  /* 0x0000040000297882 */ /* 0x000fe40000000000 */
[----:B------:R-:W-:-:S06]  /*1430*/  SHF.R.U32.HI R0, RZ, 0x7, R0 ;  /* 0x00000007ff007819 */ /* 0x000fcc0000011600 */
[----:B---3--:R-:W3:Y:S01]  /*1440*/  SHFL.IDX PT, R0, R0, RZ, 0x1f ;  /* 0x00001fff00007589 */ /* 0x008ee200000e0000 */
[----:B--2---:R-:W-:Y:S01]  /*1450*/  ULEA UR41, UR6, UR41, 0x18 ;  /* 0x0000002906297291 */ /* 0x004fe2000f8ec03f */
[----:B---3--:R-:W-:-:S13]  /*1460*/  R2UR UR4, R0 ;  /* 0x00000000000472ca */ /* 0x008fda00000e0000 */
[----:B------:R-:W-:-:S04]  /*1470*/  ULEA.HI UR5, UR4, UR4, URZ, 0x1 ;  /* 0x0000000404057291 */ /* 0x000fc8000f8f083f */
[----:B------:R-:W-:-:S04]  /*1480*/  ULOP3.LUT UR5, UR5, 0x1ffffe, URZ, 0xc0, !UPT ;  /* 0x001ffffe05057892 */ /* 0x000fc8000f8ec03f */
[----:B------:R-:W-:-:S03]  /*1490*/  UIADD3 UR5, UR4, -UR5, URZ ;  /* 0x8000000504057290 */ /* 0x000fc6000fffe03f */
[----:B------:R-:W-:Y:S01]  /*14a0*/  ULDC UR4, c[0x0][0x28c] ;  /* 0x0000a30000047ab9 */ /* 0x000fe20000000800 */
[----:B------:R-:W-:Y:S01]  /*14b0*/  ULEA UR5, UR5, UR41, 0xb ;  /* 0x0000002905057291 */ /* 0x000fe2000f8e583f */
[----:B------:R-:W-:-:S03]  /*14c0*/  ISETP.LT.AND P0, PT, RZ, UR4, PT ;  /* 0x00000004ff007c0c */ /* 0x000fc6000bf01270 */
[----:B------:R-:W-:-:S04]  /*14d0*/  UIADD3 UR5, UR5, 0x200, URZ ;  /* 0x0000020005057890 */ /* 0x000fc8000fffe03f */
[----:B------:R-:W-:-:S04]  /*14e0*/  USHF.R.U32.HI UR5, URZ, 0x4, UR5 ;  /* 0x000000043f057899 */ /* 0x000fc80008011605 */
[----:B------:R-:W-:Y:S02]  /*14f0*/  ULOP3.LUT UR42, UR5, 0x3fff, URZ, 0xc0, !UPT ;  /* 0x00003fff052a7892 */ /* 0x000fe4000f8ec03f */
[----:B-1--45:R-:W-:Y:S10]  /*1500*/  @P0 BRA `(.L_x_18) ;  /* 0x0000000000400947 */ /* 0x032ff40003800000 */
[----:B------:R-:W-:Y:S01]  /*1510*/  MOV R0, 0x0 ;  /* 0x0000000000007802 */ /* 0x000fe20000000f00 */
[----:B------:R-:W-:Y:S01]  /*1520*/  ULDC.64 UR4, c[0x4][0x68] ;  /* 0x01001a0000047ab9 */ /* 0x000fe20000000a00 */
[----:B------:R-:W-:Y:S01]  /*1530*/  ULDC.64 UR6, c[0x4][0x8] ;  /* 0x0100020000067ab9 */ /* 0x000fe20000000a00 */
[----:B01----:R-:W-:Y:S01]  /*1540*/  IMAD.U32 R4, RZ, RZ, UR4 ;  /* 0x00000004ff047e24 */ /* 0x003fe2000f8e00ff */
[----:B------:R0:W1:Y:S01]  /*1550*/  LDC.64 R14, c[0x4][R0] ;  /* 0x01000000000e7b82 */ /* 0x0000620000000a00 */
[----:B------:R-:W-:Y:S01]  /*1560*/  IMAD.U32 R5, RZ, RZ, UR5 ;  /* 0x00000005ff057e24 */ /* 0x000fe2000f8e00ff */
[----:B------:R-:W-:Y:S01]  /*1570*/  ULDC.64 UR4, c[0x4][0x70] ;  /* 0x01001c0000047ab9 */ /* 0x000fe20000000a00 */
[----:B------:R-:W-:Y:S02]  /*1580*/  IMAD.U32 R10, RZ, RZ, UR6 ;  /* 0x00000006ff0a7e24 */ /* 0x000fe4000f8e00ff */
[----:B------:R-:W-:Y:S02]  /*1590*/  IMAD.U32 R6, RZ, RZ, UR4 ;  /* 0x00000004ff067e24 */ /* 0x000fe4000f8e00ff */
[----:B------:R-:W-:-:S02]  /*15a0*/  IMAD.U32 R7, RZ, RZ, UR5 ;  /* 0x00000005ff077e24 */ /* 0x000fc4000f8e00ff */
[----:B------:R-:W-:Y:S02]  /*15b0*/  IMAD.U32 R11, RZ, RZ, UR7 ;  /* 0x00000007ff0b7e24 */ /* 0x000fe4000f8e00ff */
[----:B------:R-:W-:Y:S02]  /*15c0*/  IMAD.MOV.U32 R8, RZ, RZ, 0x1e1 ;  /* 0x000001e1ff087424 */ /* 0x000fe400078e00ff */
[----:B------:R-:W-:Y:S02]  /*15d0*/  IMAD.MOV.U32 R12, RZ, RZ, 0x1 ;  /* 0x00000001ff0c7424 */ /* 0x000fe400078e00ff */
[----:B0-----:R-:W-:-:S07]  /*15e0*/  IMAD.MOV.U32 R13, RZ, RZ, RZ ;  /* 0x000000ffff0d7224 */ /* 0x001fce00078e00ff */
[----:B------:R-:W-:-:S07]  /*15f0*/  LEPC R20, `(.L_x_18) ;  /* 0x000000001014794e */ /* 0x000fce0000000000 */
[----:B-1---5:R-:W-:Y:S05]  /*1600*/  CALL.ABS.NOINC R14 ;  /* 0x000000000e007343 */ /* 0x022fea0003c00000 */
.L_x_18:
[----:B------:R-:W-:-:S13]  /*1610*/  ISETP.NE.AND P0, PT, R148, 0x3, PT ;  /* 0x000000039400780c */ /* 0x000fda0003f05270 */
[----:B------:R-:W-:Y:S05]  /*1620*/  @!P0 BRA `(.L_x_19) ;  /* 0x0000000000048947 */ /* 0x000fea0003800000 */
[----:B------:R-:W-:Y:S01]  /*1630*/  BPT.TRAP 0x1 ;  /* 0x000000040000795c */ /* 0x000fe20000300000 */
.L_x_19:
[----:B------:R-:W-:Y:S02]  /*1640*/  IMAD.U32 R3, RZ, RZ, UR39 ;  /* 0x00000027ff037e24 */ /* 0x000fe4000f8e00ff */
[----:B------:R-:W-:-:S03]  /*1650*/  IMAD.U32 R0, RZ, RZ, UR38 ;  /* 0x00000026ff007e24 */ /* 0x000fc6000f8e00ff */
[----:B------:R-:W-:Y:S02]  /*1660*/  LEA R3, R3, UR41, 0x3 ;  /* 0x0000002903037c11 */ /* 0x000fe4000f8e18ff */
[----:B------:R-:W-:-:S04]  /*1670*/  SHF.L.U32 R0, R0, 0x1f, RZ ;  /* 0x0000001f00007819 */ /* 0x000fc800000006ff */
[----:B------:R2:W3:Y:S01]  /*1680*/  SYNCS.PHASECHK.TRANS64.TRYWAIT P1, [R3+URZ], R0 ;  /* 0x00000000030075a7 */ /* 0x0004e2000802017f */
[----:B------:R-:W-:Y:S05]  /*1690*/  @!P0 BRA `(.L_x_20) ;  /* 0x0000000000048947 */ /* 0x000fea0003800000 */
[----:B------:R-:W-:Y:S01]  /*16a0*/  BPT.TRAP 0x1 ;  /* 0x000000040000795c */ /* 0x000fe20000300000 */
.L_x_20:
[----:B---3--:R-:W-:Y:S05]  /*16b0*/  @P1 BRA `(.L_x_21) ;  /* 0x0000000000081947 */ /* 0x008fea0003800000 */
[----:B------:R-:W3:Y:S02]  /*16c0*/  SYNCS.PHASECHK.TRANS64.TRYWAIT P1, [R3+URZ], R0 ;  /* 0x00000000030075a7 */ /* 0x000ee4000802017f */
[----:B---3--:R-:W-:Y:S05]  /*16d0*/  @!P1 BRA `(.L_x_22) ;  /* 0x000000a000f09947 */ /* 0x008fea0003800000 */
.L_x_21:
[----:B------:R-:W-:-:S04]  /*16e0*/  UISETP.LT.AND UP0, UPT, UR40, 0x1, UPT ;  /* 0x000000012800788c */ /* 0x000fc8000bf01270 */
[----:B------:R-:W-:-:S06]  /*16f0*/  USEL UR4, UR40, 0x1, UP0 ;  /* 0x0000000128047887 */ /* 0x000fcc0008000000 */
[----:B--23--:R-:W-:Y:S01]  /*1700*/  IMAD.U32 R0, RZ, RZ, UR4 ;  /* 0x00000004ff007e24 */ /* 0x00cfe2000f8e00ff */
[----:B------:R-:W-:Y:S05]  /*1710*/  WARPSYNC.ALL ;  /* 0x0000000000007948 */ /* 0x000fea0003800000 */
[----:B------:R-:W-:-:S04]  /*1720*/  IADD3 R0, -R0, UR40, RZ ;  /* 0x0000002800007c10 */ /* 0x000fc8000fffe1ff */
[----:B------:R-:W-:Y:S01]  /*1730*/  ISETP.GE.AND P1, PT, R0, 0x1, PT ;  /* 0x000000010000780c */ /* 0x000fe20003f26270 */
[----:B------:R-:W-:Y:S01]  /*1740*/  UIADD3 UR4, UR41, 0x26200, URZ ;  /* 0x0002620029047890 */ /* 0x000fe2000fffe03f */
[----:B------:R-:W-:Y:S01]  /*1750*/  WARPGROUP.ARRIVE ;  /* 0x00000000000079c5 */ /* 0x000fe20000000000 */
[----:B------:R-:W-:Y:S02]  /*1760*/  ULOP3.LUT UR28, UR42, 0x10000, URZ, 0xfc, !UPT ;  /* 0x000100002a1c7892 */ /* 0x000fe4000f8efc3f */
[----:B------:R-:W-:Y:S02]  /*1770*/  USHF.R.U32.HI UR4, URZ, 0x4, UR4 ;  /* 0x000000043f047899 */ /* 0x000fe40008011604 */
[----:B------:R-:W-:Y:S02]  /*1780*/  ULEA UR24, UR39, UR28, 0x9 ;  /* 0x0000001c27187291 */ /* 0x000fe4000f8e483f */
[----:B------:R-:W-:Y:S01]  /*1790*/  ULOP3.LUT UR4, UR4, 0x3fff, URZ, 0xc0, !UPT ;  /* 0x00003fff04047892 */ /* 0x000fe2000f8ec03f */
[----:B------:R-:W-:Y:S01]  /*17a0*/  UMOV UR5, 0xc0000010 ;  /* 0xc000001000057882 */ /* 0x000fe20000000000 */
[----:B------:R-:W-:-:S02]  /*17b0*/  UMOV UR7, 0xc0000010 ;  /* 0xc000001000077882 */ /* 0x000fc40000000000 */
[----:B------:R-:W-:Y:S01]  /*17c0*/  ULOP3.LUT UR29, UR4, 0x10000, URZ, 0xfc, !UPT ;  /* 0x00010000041d7892 */ /* 0x000fe2000f8efc3f */
[----:B------:R-:W-:Y:S02]  /*17d0*/  UMOV UR9, UR5 ;  /* 0x0000000500097c82 */ /* 0x000fe40008000000 */
[----:B------:R-:W-:Y:S01]  /*17e0*/  UMOV UR4, UR24 ;  /* 0x0000001800047c82 */ /* 0x000fe20008000000 */
[----:B------:R-:W-:Y:S01]  /*17f0*/  UIMAD UR6, UR39, 0xe0, UR29 ;  /* 0x000000e0270678a4 */ /* 0x000fe2000f8e021d */
[----:B------:R-:W-:Y:S01]  /*1800*/  UMOV UR8, UR4 ;  /* 0x0000000400087c82 */ /* 0x000fe20008000000 */
[----:B------:R-:W-:Y:S02]  /*1810*/  UMOV UR11, 0xc0000010 ;  /* 0xc0000010000b7882 */ /* 0x000fe40000000000 */
[----:B------:R-:W-:Y:S02]  /*1820*/  UIADD3 UR10, UR6, 0x20, URZ ;  /* 0x00000020060a7890 */ /* 0x000fe4000fffe03f */
[----:B------:R-:W-:Y:S01]  /*1830*/  UIADD3 UR14, UR6, 0x40, URZ ;  /* 0x00000040060e7890 */ /* 0x000fe2000fffe03f */
[----:B------:R-:W-:-:S02]  /*1840*/  UMOV UR12, UR4 ;  /* 0x00000004000c7c82 */ /* 0x000fc40008000000 */
[----:B------:R-:W-:Y:S01]  /*1850*/  HGMMA.64x16x16.F32.BF16 R128, gdesc[UR4], RZ, !UPT, gsb0 ;  /* 0x00200000048079f0 */ /* 0x000fe2000c0018ff */
[----:B------:R-:W-:Y:S01]  /*1860*/  UMOV UR13, UR5 ;  /* 0x00000005000d7c82 */ /* 0x000fe20008000000 */
[----:B------:R-:W-:Y:S01]  /*1870*/  UMOV UR15, 0xc0000010 ;  /* 0xc0000010000f7882 */ /* 0x000fe20000000000 */
[----:B------:R-:W-:Y:S01]  /*1880*/  UIADD3 UR18, UR6, 0x60, URZ ;  /* 0x0000006006127890 */ /* 0x000fe2000fffe03f */
[----:B------:R-:W-:Y:S01]  /*1890*/  UMOV UR16, UR4 ;  /* 0x0000000400107c82 */ /* 0x000fe20008000000 */
        /* <DEDUP_REMOVED lines=8> */
[----:B------:R-:W-:Y:S01]  /*1920*/  UMOV UR27, 0xc0000010 ;  /* 0xc0000010001b7882 */ /* 0x000fe20000000000 */
[----:B------:R-:W-:Y:S01]  /*1930*/  UIADD3 UR34, UR6, 0xc0, URZ ;  /* 0x000000c006227890 */ /* 0x000fe2000fffe03f */
[----:B------:R-:W-:Y:S01]  /*1940*/  UMOV UR32, UR4 ;  /* 0x0000000400207c82 */ /* 0x000fe20008000000 */
[----:B------:R-:W-:Y:S01]  /*1950*/  UMOV UR33, UR5 ;  /* 0x0000000500217c82 */ /* 0x000fe20008000000 */
[----:B------:R-:W-:Y:S01]  /*1960*/  UMOV UR35, 0xc0000010 ;  /* 0xc000001000237882 */ /* 0x000fe20000000000 */
[----:B------:R-:W-:-:S02]  /*1970*/  WARPGROUP.DEPBAR.LE gsb0, 0x0 ;  /* 0x00008000000079c5 */ /* 0x000fc40000010000 */
[----:B------:R-:W-:-:S06]  /*1980*/  WARPGROUP.ARRIVE ;  /* 0x00000000000079c5 */ /* 0x000fcc0000000000 */
[----:B------:R-:W-:Y:S01]  /*1990*/  HGMMA.64x16x16.F32.BF16 R112, gdesc[UR8], RZ, !UPT, gsb0 ;  /* 0x00200000087079f0 */ /* 0x000fe2000c0018ff */
[----:B------:R-:W-:-:S03]  /*19a0*/  UIADD3 UR8, UR24, 0x100, URZ ;  /* 0x0000010018087890 */ /* 0x000fc6000fffe03f */
[----:B------:R-:W-:Y:S01]  /*19b0*/  UMOV UR24, UR4 ;  /* 0x0000000400187c82 */ /* 0x000fe20008000000 */
[----:B------:R-:W-:Y:S02]  /*19c0*/  WARPGROUP.DEPBAR.LE gsb0, 0x0 ;  /* 0x00008000000079c5 */ /* 0x000fe40000010000 */
[----:B------:R-:W-:-:S06]  /*19d0*/  WARPGROUP.ARRIVE ;  /* 0x00000000000079c5 */ /* 0x000fcc0000000000 */
[----:B------:R-:W-:Y:S03]  /*19e0*/  HGMMA.64x16x16.F32.BF16 R96, gdesc[UR12], RZ, !UPT, gsb0 ;  /* 0x002000000c6079f0 */ /* 0x000fe6000c0018ff */
        /* <DEDUP_REMOVED lines=11> */
[----:B------:R-:W-:Y:S01]  /*1aa0*/  HGMMA.64x16x16.F32.BF16 R32, gdesc[UR32], RZ, !UPT, gsb0 ;  /* 0x00200000202079f0 */ /* 0x000fe2000c0018ff */
[----:B------:R-:W-:Y:S01]  /*1ab0*/  UMOV UR32, UR8 ;  /* 0x0000000800207c82 */ /* 0x000fe20008000000 */
[----:B------:R-:W-:Y:S01]  /*1ac0*/  UMOV UR33, 0xc0000010 ;  /* 0xc000001000217882 */ /* 0x000fe20000000000 */
[----:B------:R-:W-:Y:S01]  /*1ad0*/  UMOV UR24, UR32 ;  /* 0x0000002000187c82 */ /* 0x000fe20008000000 */
        /* <DEDUP_REMOVED lines=11> */
[----:B------:R-:W-:-:S02]  /*1b90*/  WARPGROUP.DEPBAR.LE gsb0, 0x0 ;  /* 0x00008000000079c5 */ /* 0x000fc40000010000 */
        /* <DEDUP_REMOVED lines=21> */
[----:B------:R-:W-:Y:S05]  /*1cf0*/  @!P1 BRA `(.L_x_23) ;  /* 0x0000000400f09947 */ /* 0x000fea0003800000 */
[----:B------:R-:W-:Y:S01]  /*1d00*/  UIADD3 UR30, UR39, 0x1, URZ ;  /* 0x00000001271e7890 */ /* 0x000fe2000fffe03f */
[----:B------:R-:W-:Y:S02]  /*1d10*/  IMAD.MOV.U32 R3, RZ, RZ, R0 ;  /* 0x000000ffff037224 */ /* 0x000fe400078e0000 */
[----:B01----:R-:W-:Y:S01]  /*1d20*/  IMAD.U32 R4, RZ, RZ, UR39 ;  /* 0x00000027ff047e24 */ /* 0x003fe2000f8e00ff */
[----:B------:R-:W-:-:S04]  /*1d30*/  UISETP.NE.AND UP0, UPT, UR30, 0x13, UPT ;  /* 0x000000131e00788c */ /* 0x000fc8000bf05270 */
[----:B------:R-:W-:Y:S02]  /*1d40*/  USEL UR4, URZ, 0x1, UP0 ;  /* 0x000000013f047887 */ /* 0x000fe40008000000 */
[----:B------:R-:W-:Y:S02]  /*1d50*/  USEL UR30, UR30, URZ, UP0 ;  /* 0x0000003f1e1e7287 */ /* 0x000fe40008000000 */
[----:B------:R-:W-:-:S06]  /*1d60*/  ULOP3.LUT UR4, UR38, UR4, URZ, 0x3c, !UPT ;  /* 0x0000000426047292 */ /* 0x000fcc000f8e3c3f */
[----:B------:R-:W-:-:S07]  /*1d70*/  IMAD.U32 R7, RZ, RZ, UR4 ;  /* 0x00000004ff077e24 */ /* 0x000fce000f8e00ff */
.L_x_30:
[----:B------:R-:W-:Y:S05]  /*1d80*/  @!P0 BRA `(.L_x_24) ;  /* 0x0000000000048947 */ /* 0x000fea0003800000 */
[----:B------:R-:W-:Y:S01]  /*1d90*/  BPT.TRAP 0x1 ;  /* 0x000000040000795c */ /* 0x000fe20000300000 */
.L_x_24:
[----:B------:R-:W-:Y:S01]  /*1da0*/  ULEA UR4, UR30, UR41, 0x3 ;  /* 0x000000291e047291 */ /* 0x000fe2000f8e183f */
[----:B------:R-:W-:-:S08]  /*1db0*/  SHF.L.U32 R5, R7, 0x1f, RZ ;  /* 0x0000001f07057819 */ /* 0x000fd000000006ff */
[----:B------:R0:W1:Y:S01]  /*1dc0*/  SYNCS.PHASECHK.TRANS64.TRYWAIT P1, [UR4], R5 ;  /* 0x00000005ff0075a7 */ /* 0x0000620008020144 */
[----:B------:R-:W-:Y:S05]  /*1dd0*/  @!P0 BRA `(.L_x_25) ;  /* 0x0000000000048947 */ /* 0x000fea0003800000 */
[----:B------:R-:W-:Y:S01]  /*1de0*/  BPT.TRAP 0x1 ;  /* 0x000000040000795c */ /* 0x000fe20000300000 */
.L_x_25:
[----:B-1----:R-:W-:Y:S05]  /*1df0*/  @P1 BRA `(.L_x_26) ;  /* 0x0000000000081947 */ /* 0x002fea0003800000 */
[----:B------:R-:W1:Y:S02]  /*1e00*/  SYNCS.PHASECHK.TRANS64.TRYWAIT P1, [UR4], R5 ;  /* 0x00000005ff0075a7 */ /* 0x000e640008020144 */
[----:B-1----:R-:W-:Y:S05]  /*1e10*/  @!P1 BRA `(.L_x_27) ;  /* 0x0000009c00349947 */ /* 0x002fea0003800000 */
.L_x_26:
[----:B------:R-:W-:Y:S01]  /*1e20*/  ULEA UR4, UR30, UR28, 0x9 ;  /* 0x0000001c1e047291 */ /* 0x000fe2000f8e483f */
[----:B------:R-:W-:Y:S01]  /*1e30*/  WARPGROUP.ARRIVE ;  /* 0x00000000000079c5 */ /* 0x000fe20000000000 */
[----:B------:R-:W-:Y:S01]  /*1e40*/  UIMAD UR6, UR30, 0xe0, UR29 ;  /* 0x000000e01e0678a4 */ /* 0x000fe2000f8e021d */
[----:B------:R-:W-:Y:S01]  /*1e50*/  UMOV UR5, 0xc0000010 ;  /* 0xc000001000057882 */ /* 0x000fe20000000000 */
[----:B------:R-:W-:Y:S02]  /*1e60*/  UMOV UR7, 0xc0000010 ;  /* 0xc000001000077882 */ /* 0x000fe40000000000 */
[----:B------:R-:W-:Y:S01]  /*1e70*/  UIADD3 UR10, UR6, 0x20, URZ ;  /* 0x00000020060a7890 */ /* 0x000fe2000fffe03f */
[----:B------:R-:W-:Y:S01]  /*1e80*/  UMOV UR8, UR4 ;  /* 0x0000000400087c82 */ /* 0x000fe20008000000 */
[----:B------:R-:W-:Y:S01]  /*1e90*/  UMOV UR9, UR5 ;  /* 0x0000000500097c82 */ /* 0x000fe20008000000 */
[----:B------:R-:W-:Y:S02]  /*1ea0*/  UMOV UR11, 0xc0000010 ;  /* 0xc0000010000b7882 */ /* 0x000fe40000000000 */
[----:B------:R-:W-:Y:S01]  /*1eb0*/  HGMMA.64x16x16.F32.BF16 R128, gdesc[UR4], R128, gsb0 ;  /* 0x00200000048079f0 */ /* 0x000fe20008001880 */
        /* <DEDUP_REMOVED lines=22> */
[----:B------:R-:W-:Y:S01]  /*2020*/  HGMMA.64x16x16.F32.BF16 R112, gdesc[UR8], R112, gsb0 ;  /* 0x00200000087079f0 */ /* 0x000fe20008001870 */
[----:B------:R-:W-:Y:S02]  /*2030*/  UIADD3 UR8, UR4, 0x100, URZ ;  /* 0x0000010004087890 */ /* 0x000fe4000fffe03f */
[----:B------:R-:W-:Y:S02]  /*2040*/  WARPGROUP.DEPBAR.LE gsb0, 0x0 ;  /* 0x00008000000079c5 */ /* 0x000fe40000010000 */
[----:B------:R-:W-:-:S06]  /*2050*/  WARPGROUP.ARRIVE ;  /* 0x00000000000079c5 */ /* 0x000fcc0000000000 */
[----:B------:R-:W-:Y:S03]  /*2060*/  HGMMA.64x16x16.F32.BF16 R96, gdesc[UR12], R96, gsb0 ;  /* 0x002000000c6079f0 */ /* 0x000fe60008001860 */
        /* <DEDUP_REMOVED lines=11> */
[----:B------:R-:W-:Y:S01]  /*2120*/  HGMMA.64x16x16.F32.BF16 R32, gdesc[UR32], R32, gsb0 ;  /* 0x00200000202079f0 */ /* 0x000fe20008001820 */
        /* <DEDUP_REMOVED lines=36> */
[----:B------:R-:W-:Y:S05]  /*2370*/  @!P0 BRA `(.L_x_28) ;  /* 0x0000000000048947 */ /* 0x000fea0003800000 */
[----:B------:R-:W-:Y:S01]  /*2380*/  BPT.TRAP 0x1 ;  /* 0x000000040000795c */ /* 0x000fe20000300000 */
.L_x_28:
[----:B------:R-:W-:-:S13]  /*2390*/  ISETP.NE.AND P1, PT, R23, RZ, PT ;  /* 0x000000ff1700720c */ /* 0x000fda0003f25270 */
[----:B01----:R-:W-:-:S05]  /*23a0*/  @P1 LEA R5, R4, UR41, 0x3 ;  /* 0x0000002904051c11 */ /* 0x003fca000f8e18ff */
[----:B------:R-:W-:-:S05]  /*23b0*/  @P1 VIADD R5, R5, 0x98 ;  /* 0x0000009805051836 */ /* 0x000fca0000000000 */
[----:B------:R-:W-:-:S04]  /*23c0*/  @P1 PRMT R5, R22, 0x654, R5 ;  /* 0x0000065416051816 */ /* 0x000fc80000000005 */
[----:B------:R0:W-:Y:S01]  /*23d0*/  @P1 SYNCS.ARRIVE.TRANS64.RED.A1T0 RZ, [R5+URZ], RZ ;  /* 0x000000ff05ff19a7 */ /* 0x0001e2000810043f */
[----:B------:R-:W-:-:S13]  /*23e0*/  ISETP.GT.U32.AND P1, PT, R19, 0x1, PT ;  /* 0x000000011300780c */ /* 0x000fda0003f24070 */
[----:B0-----:R-:W-:Y:S05]  /*23f0*/  @P1 BRA `(.L_x_29) ;  /* 0x0000000000041947 */ /* 0x001fea0003800000 */
[----:B------:R-:W-:Y:S01]  /*2400*/  BPT.TRAP 0x1 ;  /* 0x000000040000795c */ /* 0x000fe20000300000 */
.L_x_29:
[----:B------:R-:W-:Y:S01]  /*2410*/  UIADD3 UR30, UR30, 0x1, URZ ;  /* 0x000000011e1e7890 */ /* 0x000fe2000fffe03f */
[C---:B------:R-:W-:Y:S01]  /*2420*/  ISETP.GT.AND P2, PT, R3.reuse, 0x1, PT ;  /* 0x000000010300780c */ /* 0x040fe20003f44270 */
[----:B------:R-:W-:Y:S02]  /*2430*/  VIADD R4, R4, 0x1 ;  /* 0x0000000104047836 */ /* 0x000fe40000000000 */
[----:B------:R-:W-:Y:S01]  /*2440*/  UISETP.NE.AND UP0, UPT, UR30, 0x13, UPT ;  /* 0x000000131e00788c */ /* 0x000fe2000bf05270 */
[----:B------:R-:W-:Y:S02]  /*2450*/  VIADD R3, R3, 0xffffffff ;  /* 0xffffffff03037836 */ /* 0x000fe40000000000 */
[C---:B------:R-:W-:Y:S01]  /*2460*/  ISETP.NE.AND P1, PT, R4.reuse, 0x13, PT ;  /* 0x000000130400780c */ /* 0x040fe20003f25270 */
[----:B------:R-:W-:Y:S02]  /*2470*/  USEL UR4, URZ, 0x1, UP0 ;  /* 0x000000013f047887 */ /* 0x000fe40008000000 */
[----:B------:R-:W-:Y:S01]  /*2480*/  USEL UR30, UR30, URZ, UP0 ;  /* 0x0000003f1e1e7287 */ /* 0x000fe20008000000 */
[----:B------:R-:W-:-:S03]  /*2490*/  SEL R4, R4, RZ, P1 ;  /* 0x000000ff04047207 */ /* 0x000fc60000800000 */
[----:B------:R-:W-:Y:S01]  /*24a0*/  LOP3.LUT R7, R7, UR4, RZ, 0x3c, !PT ;  /* 0x0000000407077c12 */ /* 0x000fe2000f8e3cff */
[----:B------:R-:W-:Y:S07]  /*24b0*/  @P2 BRA `(.L_x_30) ;  /* 0xfffffff800302947 */ /* 0x000fee000383ffff */
.L_x_23:
[----:B------:R-:W2:Y:S02]  /*24c0*/  LDC R3, c[0x0][0x28c] ;  /* 0x0000a300ff037b82 */ /* 0x000ea40000000800 */
[----:B--2---:R-:W-:-:S13]  /*24d0*/  ISETP.GE.AND P1, PT, R3, 0x1, PT ;  /* 0x000000010300780c */ /* 0x004fda0003f26270 */
[----:B------:R-:W-:Y:S05]  /*24e0*/  @!P1 BRA `(.L_x_31) ;  /* 0x00000000004c9947 */ /* 0x000fea0003800000 */
[----:B------:R-:W-:Y:S05]  /*24f0*/  @!P0 BRA `(.L_x_32) ;  /* 0x0000000000048947 */ /* 0x000fea0003800000 */
[----:B------:R-:W-:Y:S01]  /*2500*/  BPT.TRAP 0x1 ;  /* 0x000000040000795c */ /* 0x000fe20000300000 */
.L_x_32:
[----:B------:R-:W-:Y:S01]  /*2510*/  ISETP.NE.AND P0, PT, R23, RZ, PT ;  /* 0x000000ff1700720c */ /* 0x000fe20003f05270 */
[----:B------:R-:W-:Y:S01]  /*2520*/  BSSY B0, `(.L_x_33) ;  /* 0x000000d000007945 */ /* 0x000fe20003800000 */
[----:B------:R-:W-:-:S11]  /*2530*/  ISETP.GT.U32.AND P1, PT, R19, 0x1, PT ;  /* 0x000000011300780c */ /* 0x000fd60003f24070 */
[----:B------:R-:W-:Y:S05]  /*2540*/  @!P0 BRA `(.L_x_34) ;  /* 0x0000000000288947 */ /* 0x000fea0003800000 */
[----:B------:R-:W-:-:S04]  /*2550*/  VIADD R3, R0, UR39 ;  /* 0x0000002700037c36 */ /* 0x000fc80008000000 */
[----:B01----:R-:W-:-:S04]  /*2560*/  IMAD.WIDE.U32 R4, R3, -0x50d79435, RZ ;  /* 0xaf286bcb03047825 */ /* 0x003fc800078e00ff */
[----:B------:R-:W-:-:S05]  /*2570*/  IMAD.IADD R4, R3, 0x1, -R5 ;  /* 0x0000000103047824 */ /* 0x000fca00078e0a05 */
[----:B------:R-:W-:-:S04]  /*2580*/  LEA.HI R4, R4, R5, RZ, 0x1f ;  /* 0x0000000504047211 */ /* 0x000fc800078ff8ff */
[----:B------:R-:W-:-:S05]  /*2590*/  SHF.R.U32.HI R4, RZ, 0x4, R4 ;  /* 0x00000004ff047819 */ /* 0x000fca0000011604 */
[----:B------:R-:W-:-:S05]  /*25a0*/  IMAD R4, R4, -0x13, R3 ;  /* 0xffffffed04047824 */ /* 0x000fca00078e0203 */
[----:B------:R-:W-:-:S05]  /*25b0*/  LEA R4, R4, UR41, 0x3 ;  /* 0x0000002904047c11 */ /* 0x000fca000f8e18ff */
[----:B------:R-:W-:-:S05]  /*25c0*/  VIADD R3, R4, 0x98 ;  /* 0x0000009804037836 */ /* 0x000fca0000000000 */
[----:B------:R-:W-:-:S04]  /*25d0*/  PRMT R3, R22, 0x654, R3 ;  /* 0x0000065416037816 */ /* 0x000fc80000000003 */
[----:B------:R2:W-:Y:S03]  /*25e0*/  SYNCS.ARRIVE.TRANS64.RED.A1T0 RZ, [R3+URZ], RZ ;  /* 0x000000ff03ff79a7 */ /* 0x0005e6000810043f */
.L_x_34:
[----:B------:R-:W-:Y:S05]  /*25f0*/  BSYNC B0 ;  /* 0x0000000000007941 */ /* 0x000fea0003800000 */
.L_x_33:
[----:B------:R-:W-:Y:S05]  /*2600*/  @P1 BRA `(.L_x_31) ;  /* 0x0000000000041947 */ /* 0x000fea0003800000 */
[----:B------:R-:W-:Y:S01]  /*2610*/  BPT.TRAP 0x1 ;  /* 0x000000040000795c */ /* 0x000fe20000300000 */
.L_x_31:
[----:B------:R-:W3:Y:S01]  /*2620*/  LDC R7, c[0x0][0x288] ;  /* 0x0000a200ff077b82 */ /* 0x000ee20000000800 */
[--C-:B------:R-:W-:Y:S01]  /*2630*/  SHF.R.U32.HI R0, RZ, 0x2, R18.reuse ;  /* 0x00000002ff007819 */ /* 0x100fe20000011612 */
[----:B------:R-:W-:Y:S01]  /*2640*/  UIADD3 UR39, UR40, UR39, URZ ;  /* 0x0000002728277290 */ /* 0x000fe2000fffe03f */
[----:B01----:R-:W-:Y:S01]  /*2650*/  SHF.R.U32.HI R5, RZ, 0x7, R18 ;  /* 0x00000007ff057819 */ /* 0x003fe20000011612 */
[----:B------:R-:W-:Y:S01]  /*2660*/  IMAD.SHL.U32 R13, R138, 0x100, RZ ;  /* 0x000001008a0d7824 */ /* 0x000fe200078e00ff */
[----:B--2---:R-:W-:Y:S01]  /*2670*/  LOP3.LUT R3, R0, 0x7, RZ, 0xc0, !PT ;  /* 0x0000000700037812 */ /* 0x004fe200078ec0ff */
[----:B------:R-:W-:Y:S01]  /*2680*/  UISETP.GT.U32.AND UP0, UPT, UR39, 0x12, UPT ;  /* 0x000000122700788c */ /* 0x000fe2000bf04070 */
[C---:B------:R-:W-:Y:S01]  /*2690*/  LOP3.LUT R4, R18.reuse, 0x60, RZ, 0xc0, !PT ;  /* 0x0000006012047812 */ /* 0x040fe200078ec0ff */
[----:B------:R-:W-:Y:S01]  /*26a0*/  UIMAD.WIDE.U32 UR4, UR39, -0x50d79435, URZ ;  /* 0xaf286bcb270478a5 */ /* 0x000fe2000f8e003f */
[----:B------:R-:W-:Y:S01]  /*26b0*/  LOP3.LUT R0, R5, 0x1, RZ, 0xc0, !PT ;  /* 0x0000000105007812 */ /* 0x000fe200078ec0ff */
[----:B------:R-:W-:Y:S01]  /*26c0*/  IMAD.SHL.U32 R10, R18, 0x2, RZ ;  /* 0x00000002120a7824 */ /* 0x000fe200078e00ff */
[----:B------:R-:W-:Y:S01]  /*26d0*/  SHF.R.U32.HI R6, RZ, 0x1, R4 ;  /* 0x00000001ff067819 */ /* 0x000fe20000011604 */
[----:B------:R-:W-:Y:S01]  /*26e0*/  ULDC UR7, c[0x0][0x284] ;  /* 0x0000a10000077ab9 */ /* 0x000fe20000000800 */
[----:B------:R-:W-:Y:S01]  /*26f0*/  UISETP.LT.U32.AND UP0, UPT, UR40, 0x13, UP0 ;  /* 0x000000132800788c */ /* 0x000fe20008701070 */
[----:B------:R-:W-:Y:S01]  /*2700*/  IMAD.SHL.U32 R4, R0, 0x40, RZ ;  /* 0x0000004000047824 */ /* 0x000fe200078e00ff */
[----:B------:R-:W-:Y:S01]  /*2710*/  IADD3 R5, RZ, -R6, -R3 ;  /* 0x80000006ff057210 */ /* 0x000fe20007ffe803 */
[----:B------:R-:W-:Y:S01]  /*2720*/  UIADD3 UR4, UR39, -UR5, URZ ;  /* 0x8000000527047290 */ /* 0x000fe2000fffe03f */
[----:B------:R-:W-:Y:S01]  /*2730*/  SHF.R.S32.HI R15, RZ, 0x1f, R137 ;  /* 0x0000001fff0f7819 */ /* 0x000fe20000011489 */
[----:B------:R-:W-:Y:S01]  /*2740*/  UISETP.GE.U32.AND UP1, UPT, UR40, 0x13, UPT ;  /* 0x000000132800788c */ /* 0x000fe2000bf26070 */
[----:B------:R-:W-:Y:S01]  /*2750*/  LOP3.LUT R149, R4, 0x40, R3, 0xe2, !PT ;  /* 0x0000004004957812 */ /* 0x000fe200078ee203 */
[----:B------:R-:W-:Y:S01]  /*2760*/  IMAD R3, R140, 0x70, RZ ;  /* 0x000000708c037824 */ /* 0x000fe200078e02ff */
[----:B------:R-:W-:Y:S01]  /*2770*/  USEL UR6, URZ, 0x1, !UP0 ;  /* 0x000000013f067887 */ /* 0x000fe2000c000000 */
[----:B------:R-:W-:Y:S01]  /*2780*/  IMAD R12, R0, -0x40, R5 ;  /* 0xffffffc0000c7824 */ /* 0x000fe200078e0205 */
[----:B------:R-:W-:Y:S01]  /*2790*/  LOP3.LUT R0, R18, 0x3, RZ, 0xc0, !PT ;  /* 0x0000000312007812 */ /* 0x000fe200078ec0ff */
[----:B------:R-:W-:Y:S01]  /*27a0*/  ULEA.HI UR4, UR4, UR5, URZ, 0x1f ;  /* 0x0000000504047291 */ /* 0x000fe2000f8ff83f */
[C---:B---3--:R-:W-:Y:S01]  /*27b0*/  ISETP.GE.AND P0, PT, R3.reuse, R7, PT ;  /* 0x000000070300720c */ /* 0x048fe20003f06270 */
[----:B------:R-:W-:Y:S01]  /*27c0*/  ULDC.64 UR8, c[0x0][0x5d0] ;  /* 0x0001740000087ab9 */ /* 0x000fe20000000a00 */
[----:B------:R-:W-:Y:S01]  /*27d0*/  LOP3.LUT R10, R3, 0x6, R10, 0xf8, !PT ;  /* 0x00000006030a7812 */ /* 0x000fe200078ef80a */
[----:B------:R-:W-:Y:S01]  /*27e0*/  IMAD R14, R0, -0x2, R7 ;  /* 0xfffffffe000e7824 */ /* 0x000fe200078e0207 */
[----:B------:R-:W-:Y:S01]  /*27f0*/  ISETP.GE.OR P0, PT, R13, UR7, P0 ;  /* 0x000000070d007c0c */ /* 0x000fe20008706670 */
[----:B------:R-:W-:Y:S01]  /*2800*/  IMAD R0, R15, UR8, RZ ;  /* 0x000000080f007c24 */ /* 0x000fe2000f8e02ff */
[----:B------:R-:W-:Y:S01]  /*2810*/  SHF.R.S32.HI R11, RZ, 0x1f, R10 ;  /* 0x0000001fff0b7819 */ /* 0x000fe2000001140a */
[----:B------:R-:W-:Y:S01]  /*2820*/  ULOP3.LUT UR38, UR38, UR6, URZ, 0x3c, !UPT ;  /* 0x0000000626267292 */ /* 0x000fe2000f8e3c3f */
[----:B------:R-:W-:Y:S01]  /*2830*/  IMAD.WIDE R8, R138, 0x100, RZ ;  /* 0x000001008a087825 */ /* 0x000fe200078e02ff */
[----:B------:R-:W-:-:S03]  /*2840*/  USHF.R.U32.HI UR4, URZ, 0x4, UR4 ;  /* 0x000000043f047899 */ /* 0x000fc60008011604 */
[C---:B------:R-:W-:Y:S01]  /*2850*/  IMAD R7, R137.reuse, UR9, R0 ;  /* 0x0000000989077c24 */ /* 0x040fe2000f8e0200 */
[----:B------:R-:W-:Y:S01]  /*2860*/  @UP1 ULOP3.LUT UR38, UR38, 0x1, UR4, 0x78, !UPT ;  /* 0x0000000126261892 */ /* 0x000fe2000f8e7804 */
[----:B------:R-:W-:Y:S01]  /*2870*/  IMAD.WIDE.U32 R4, R137, UR8, R10 ;  /* 0x0000000889047c25 */ /* 0x000fe2000f8e000a */
[----:B------:R-:W-:Y:S01]  /*2880*/  UIMAD UR39, UR4, -0x13, UR39 ;  /* 0xffffffed042778a4 */ /* 0x000fe2000f8e0227 */
[----:B------:R-:W-:Y:S02]  /*2890*/  IADD3 R0, -R13, UR7, R12 ;  /* 0x000000070d007c10 */ /* 0x000fe4000fffe10c */
[----:B------:R-:W-:Y:S01]  /*28a0*/  LOP3.LUT R149, R8, R149, R6, 0xfe, !PT ;  /* 0x0000009508957212 */ /* 0x000fe200078efe06 */
[----:B------:R-:W-:Y:S02]  /*28b0*/  IMAD.IADD R7, R5, 0x1, R7 ;  /* 0x0000000105077824 */ /* 0x000fe400078e0207 */
[----:B------:R-:W-:Y:S02]  /*28c0*/  IMAD.IADD R3, R14, 0x1, -R3 ;  /* 0x000000010e037824 */ /* 0x000fe400078e0a03 */
[----:B------:R-:W-:-:S02]  /*28d0*/  IMAD.MOV.U32 R138, RZ, RZ, -0x1 ;  /* 0xffffffffff8a7424 */ /* 0x000fc400078e00ff */
[----:B------:R-:W-:Y:S01]  /*28e0*/  IMAD.MOV.U32 R6, RZ, RZ, R4 ;  /* 0x000000ffff067224 */ /* 0x000fe200078e0004 */
[----:B------:R-:W-:Y:S06]  /*28f0*/  @P0 BRA `(.L_x_35) ;  /* 0x0000006c00380947 */ /* 0x000fec0003800000 */
[----:B------:R-:W0:Y:S01]  /*2900*/  LDC.64 R4, c[0x0][0x5c8] ;  /* 0x00017200ff047b82 */ /* 0x000e220000000a00 */
[----:B-----5:R-:W-:Y:S01]  /*2910*/  FSETP.NEU.AND P2, PT, R139, RZ, PT ;  /* 0x000000ff8b00720b */ /* 0x020fe20003f4d000 */
[----:B------:R-:W-:Y:S01]  /*2920*/  BSSY B0, `(.L_x_35) ;  /* 0x00006cb000007945 */ /* 0x000fe20003800000 */
[----:B------:R-:W-:-:S04]  /*2930*/  ISETP.GT.AND P0, PT, R3, RZ, PT ;  /* 0x000000ff0300720c */ /* 0x000fc80003f04270 */
[----:B------:R-:W-:Y:S01]  /*2940*/  ISETP.GT.AND P1, PT, R0, RZ, P0 ;  /* 0x000000ff0000720c */ /* 0x000fe20000724270 */
[-C--:B0-----:R-:W-:Y:S02]  /*2950*/  IMAD R12, R9, R4.reuse, RZ ;  /* 0x00000004090c7224 */ /* 0x081fe400078e02ff */
[----:B------:R-:W-:-:S04]  /*2960*/  IMAD.WIDE.U32 R144, R149, R4, R6 ;  /* 0x0000000495907225 */ /* 0x000fc800078e0006 */
[----:B------:R-:W-:-:S04]  /*2970*/  IMAD R7, R149, R5, R12 ;  /* 0x0000000595077224 */ /* 0x000fc800078e020c */
[----:B------:R-:W-:Y:S01]  /*2980*/  IMAD.IADD R153, R145, 0x1, R7 ;  /* 0x0000000191997824 */ /* 0x000fe200078e0207 */
[----:B------:R-:W-:Y:S06]  /*2990*/  @!P2 BRA `(.L_x_36) ;  /* 0x0000004c0044a947 */ /* 0x000fec0003800000 */
[----:B------:R-:W0:Y:S01]  /*29a0*/  LDC.64 R20, c[0x0][0x5b8] ;  /* 0x00016e00ff147b82 */ /* 0x000e220000000a00 */
[----:B------:R-:W-:-:S07]  /*29b0*/  ULDC.64 UR4, c[0x0][0x5c0] ;  /* 0x0001700000047ab9 */ /* 0x000fce0000000a00 */
[----:B------:R-:W1:Y:S08]  /*29c0*/  LDC.64 R140, c[0x0][0x5b0] ;  /* 0x00016c00ff8c7b82 */ /* 0x000e700000000a00 */
[----:B------:R-:W2:Y:S01]  /*29d0*/  LDC.64 R12, c[0x0][0x5a8] ;  /* 0x00016a00ff0c7b82 */ /* 0x000ea20000000a00 */
[-C--:B0-----:R-:W-:Y:S02]  /*29e0*/  IMAD R6, R15, R20.reuse, RZ ;  /* 0x000000140f067224 */ /* 0x081fe400078e02ff */
[----:B------:R-:W-:-:S04]  /*29f0*/  IMAD.WIDE.U32 R142, R137, R20, R10 ;  /* 0x00000014898e7225 */ /* 0x000fc800078e000a */
[----:B------:R-:W-:Y:S02]  /*2a00*/  IMAD R21, R137, R21, R6 ;  /* 0x0000001589157224 */ /* 0x000fe400078e0206 */
[-C--:B-1----:R-:W-:Y:S02]  /*2a10*/  IMAD R8, R9, R140.reuse, RZ ;  /* 0x0000008c09087224 */ /* 0x082fe400078e02ff */
[----:B------:R-:W-:Y:S02]  /*2a20*/  IMAD.IADD R147, R143, 0x1, R21 ;  /* 0x000000018f937824 */ /* 0x000fe400078e0215 */
[----:B------:R-:W-:Y:S02]  /*2a30*/  IMAD.MOV.U32 R146, RZ, RZ, R142 ;  /* 0x000000ffff927224 */ /* 0x000fe400078e008e */
[C---:B------:R-:W-:Y:S02]  /*2a40*/  IMAD R151, R149.reuse, R141, R8 ;  /* 0x0000008d95977224 */ /* 0x040fe400078e0208 */
[----:B------:R-:W-:-:S04]  /*2a50*/  IMAD.WIDE.U32 R6, R149, R140, R146 ;  /* 0x0000008c95067225 */ /* 0x000fc800078e0092 */
[----:B------:R-:W-:Y:S01]  /*2a60*/  IMAD.IADD R7, R7, 0x1, R151 ;  /* 0x0000000107077824 */ /* 0x000fe200078e0297 */
[----:B--2---:R-:W-:-:S04]  /*2a70*/  LEA R8, P2, R6, R12, 0x1 ;  /* 0x0000000c06087211 */ /* 0x004fc800078408ff */
[----:B------:R-:W-:-:S05]  /*2a80*/  LEA.HI.X R9, R6, R13, R7, 0x1, P2 ;  /* 0x0000000d06097211 */ /* 0x000fca00010f0c07 */
[----:B------:R0:W2:Y:S01]  /*2a90*/  @P1 LDG.E.LTC128B.U16 R150, desc[UR36][R8.64] ;  /* 0x0000002408961981 */ /* 0x0000a2000c1e1520 */
[----:B------:R-:W-:Y:S01]  /*2aa0*/  ISETP.GT.AND P3, PT, R3, 0x1, PT ;  /* 0x000000010300780c */ /* 0x000fe20003f64270 */
[----:B------:R-:W-:Y:S01]  /*2ab0*/  IMAD.WIDE.U32 R14, R149, R140, R10 ;  /* 0x0000008c950e7225 */ /* 0x000fe200078e000a */
[----:B------:R-:W-:Y:S01]  /*2ac0*/  BSSY B1, `(.L_x_37) ;  /* 0x0000012000017945 */ /* 0x000fe20003800000 */
[----:B------:R-:W-:Y:S02]  /*2ad0*/  SHF.L.U64.HI R145, R140, 0x3, R141 ;  /* 0x000000038c917819 */ /* 0x000fe4000001028d */
[----:B------:R-:W-:Y:S02]  /*2ae0*/  IMAD.IADD R15, R151, 0x1, R15 ;  /* 0x00000001970f7824 */ /* 0x000fe400078e020f */
[----:B------:R-:W-:-:S04]  /*2af0*/  IMAD.WIDE.U32 R14, R137, R20, R14 ;  /* 0x00000014890e7225 */ /* 0x000fc800078e000e */
[----:B0-----:R-:W-:Y:S01]  /*2b00*/  IMAD.IADD R9, R21, 0x1, R15 ;  /* 0x0000000115097824 */ /* 0x001fe200078e020f */
[----:B------:R-:W-:-:S04]  /*2b10*/  LEA R8, P4, R14, R12, 0x1 ;  /* 0x0000000c0e087211 */ /* 0x000fc800078808ff */
[----:B------:R-:W-:Y:S01]  /*2b20*/  LEA.HI.X R9, R14, R13, R9, 0x1, P4 ;  /* 0x0000000d0e097211 */ /* 0x000fe200020f0c09 */
[----:B--2---:R-:W-:-:S04]  /*2b30*/  IMAD.U32 R6, R150, 0x10000, RZ ;  /* 0x0001000096067824 */ /* 0x004fc800078e00ff */
[----:B------:R-:W-:Y:S01]  /*2b40*/  FMUL R7, R6, R139 ;  /* 0x0000008b06077220 */ /* 0x000fe20000400000 */
[----:B------:R-:W-:-:S03]  /*2b50*/  LEA R6, P2, R144, UR4, 0x1 ;  /* 0x0000000490067c11 */ /* 0x000fc6000f8408ff */
[----:B------:R-:W-:Y:S01]  /*2b60*/  FFMA R128, R128, R136, R7 ;  /* 0x0000008880807223 */ /* 0x000fe20000000007 */
[----:B------:R-:W-:Y:S01]  /*2b70*/  LEA.HI.X R7, R144, UR5, R153, 0x1, P2 ;  /* 0x0000000590077c11 */ /* 0x000fe200090f0c99 */
[----:B------:R-:W-:Y:S01]  /*2b80*/  IMAD.SHL.U32 R144, R140, 0x8, RZ ;  /* 0x000000088c907824 */ /* 0x000fe200078e00ff */
[----:B------:R-:W-:Y:S02]  /*2b90*/  ISETP.GT.AND P2, PT, R0, RZ, P3 ;  /* 0x000000ff0000720c */ /* 0x000fe40001f44270 */
[----:B------:R-:W-:-:S05]  /*2ba0*/  F2FP.BF16.F32.PACK_AB R128, RZ, R128 ;  /* 0x00000080ff80723e */ /* 0x000fca00000010ff */
[----:B------:R0:W-:Y:S06]  /*2bb0*/  @P1 STG.E.U16 desc[UR36][R6.64], R128 ;  /* 0x0000008006001986 */ /* 0x0001ec000c101524 */
[----:B------:R-:W-:Y:S05]  /*2bc0*/  @!P2 BRA `(.L_x_38) ;  /* 0x000000000004a947 */ /* 0x000fea0003800000 */
[----:B------:R1:W5:Y:S02]  /*2bd0*/  LDG.E.LTC128B.U16 R150, desc[UR36][R8.64+0x2] ;  /* 0x0000022408967981 */ /* 0x000364000c1e1520 */
.L_x_38:
[----:B------:R-:W-:Y:S05]  /*2be0*/  BSYNC B1 ;  /* 0x0000000000017941 */ /* 0x000fea0003800000 */
.L_x_37:
[----:B-----5:R-:W-:Y:S01]  /*2bf0*/  IMAD.U32 R14, R150, 0x10000, RZ ;  /* 0x00010000960e7824 */ /* 0x020fe200078e00ff */
[----:B------:R-:W-:Y:S01]  /*2c00*/  ISETP.GT.AND P1, PT, R0, 0x8, P0 ;  /* 0x000000080000780c */ /* 0x000fe20000724270 */
[----:B------:R-:W-:-:S04]  /*2c10*/  IMAD.WIDE.U32 R158, R149, R140, R144 ;  /* 0x0000008c959e7225 */ /* 0x000fc800078e0090 */
[----:B------:R-:W-:Y:S01]  /*2c20*/  FMUL R14, R14, R139 ;  /* 0x0000008b0e0e7220 */ /* 0x000fe20000400000 */
[----:B------:R-:W-:Y:S01]  /*2c30*/  IMAD.IADD R161, R151, 0x1, R159 ;  /* 0x0000000197a17824 */ /* 0x000fe200078e029f */
[----:B------:R-:W-:Y:S02]  /*2c40*/  IADD3 R15, P4, R142, R158, RZ ;  /* 0x0000009e8e0f7210 */ /* 0x000fe40007f9e0ff */
[----:B------:R-:W-:-:S03]  /*2c50*/  FFMA R129, R129, R136, R14 ;  /* 0x0000008881817223 */ /* 0x000fc6000000000e */
[----:B0-----:R-:W-:Y:S02]  /*2c60*/  IMAD.X R128, R161, 0x1, R147, P4 ;  /* 0x00000001a1807824 */ /* 0x001fe400020e0693 */
[----:B------:R-:W-:Y:S02]  /*2c70*/  F2FP.BF16.F32.PACK_AB R129, RZ, R129 ;  /* 0x00000081ff81723e */ /* 0x000fe400000010ff */
[----:B------:R-:W-:Y:S02]  /*2c80*/  LEA R14, P4, R15, R12, 0x1 ;  /* 0x0000000c0f0e7211 */ /* 0x000fe400078808ff */
[----:B------:R-:W-:Y:S02]  /*2c90*/  PRMT R152, R129, 0x7610, R152 ;  /* 0x0000761081987816 */ /* 0x000fe40000000098 */
[----:B------:R-:W-:-:S03]  /*2ca0*/  LEA.HI.X R15, R15, R13, R128, 0x1, P4 ;  /* 0x0000000d0f0f7211 */ /* 0x000fc600020f0c80 */
[----:B------:R0:W-:Y:S04]  /*2cb0*/  @P2 STG.E.U16 desc[UR36][R6.64+0x2], R152 ;  /* 0x0000029806002986 */ /* 0x0001e8000c101524 */
[----:B------:R2:W3:Y:S01]  /*2cc0*/  @P1 LDG.E.LTC128B.U16 R150, desc[UR36][R14.64] ;  /* 0x000000240e961981 */ /* 0x0004e2000c1e1520 */
[C---:B------:R-:W-:Y:S01]  /*2cd0*/  IMAD.SHL.U32 R153, R4.reuse, 0x10, RZ ;  /* 0x0000001004997824 */ /* 0x040fe200078e00ff */
[----:B------:R-:W-:Y:S01]  /*2ce0*/  SHF.L.U64.HI R155, R4, 0x4, R5 ;  /* 0x00000004049b7819 */ /* 0x000fe20000010205 */
[----:B------:R-:W-:Y:S01]  /*2cf0*/  BSSY B1, `(.L_x_39) ;  /* 0x0000011000017945 */ /* 0x000fe20003800000 */
[----:B------:R-:W-:-:S05]  /*2d00*/  IADD3 R156, P2, R10, R158, RZ ;  /* 0x0000009e0a9c7210 */ /* 0x000fca0007f5e0ff */
[----:B------:R-:W-:Y:S01]  /*2d10*/  IMAD.X R157, R11, 0x1, R161, P2 ;  /* 0x000000010b9d7824 */ /* 0x000fe200010e06a1 */
[----:B------:R-:W-:Y:S01]  /*2d20*/  ISETP.GT.AND P2, PT, R0, 0x8, P3 ;  /* 0x000000080000780c */ /* 0x000fe20001f44270 */
[----:B------:R-:W-:-:S03]  /*2d30*/  IMAD.WIDE.U32 R156, R137, R20, R156 ;  /* 0x00000014899c7225 */ /* 0x000fc600078e009c */
[----:B--2---:R-:W-:Y:S01]  /*2d40*/  LEA R14, P5, R156, R12, 0x1 ;  /* 0x0000000c9c0e7211 */ /* 0x004fe200078a08ff */
[----:B---3--:R-:W-:-:S04]  /*2d50*/  IMAD.U32 R128, R150, 0x10000, RZ ;  /* 0x0001000096807824 */ /* 0x008fc800078e00ff */
[----:B------:R-:W-:Y:S01]  /*2d60*/  FMUL R129, R128, R139 ;  /* 0x0000008b80817220 */ /* 0x000fe20000400000 */
[----:B------:R-:W-:-:S03]  /*2d70*/  IADD3 R128, P4, R153, R6, RZ ;  /* 0x0000000699807210 */ /* 0x000fc60007f9e0ff */
[----:B------:R-:W-:Y:S01]  /*2d80*/  FFMA R129, R130, R136, R129 ;  /* 0x0000008882817223 */ /* 0x000fe20000000081 */
[----:B------:R-:W-:-:S04]  /*2d90*/  IMAD.IADD R130, R21, 0x1, R157 ;  /* 0x0000000115827824 */ /* 0x000fc800078e029d */
[----:B0-----:R-:W-:Y:S01]  /*2da0*/  F2FP.BF16.F32.PACK_AB R152, RZ, R129 ;  /* 0x00000081ff98723e */ /* 0x001fe200000010ff */
[----:B------:R-:W-:Y:S01]  /*2db0*/  IMAD.X R129, R155, 0x1, R7, P4 ;  /* 0x000000019b817824 */ /* 0x000fe200020e0607 */
[----:B------:R-:W-:-:S04]  /*2dc0*/  LEA.HI.X R15, R156, R13, R130, 0x1, P5 ;  /* 0x0000000d9c0f7211 */ /* 0x000fc800028f0c82 */
[----:B------:R0:W-:Y:S01]  /*2dd0*/  @P1 STG.E.U16 desc[UR36][R128.64], R152 ;  /* 0x0000009880001986 */ /* 0x0001e2000c101524 */
[----:B------:R-:W-:Y:S05]  /*2de0*/  @!P2 BRA `(.L_x_40) ;  /* 0x000000000004a947 */ /* 0x000fea0003800000 */
[----:B------:R2:W5:Y:S02]  /*2df0*/  LDG.E.LTC128B.U16 R150, desc[UR36][R14.64+0x2] ;  /* 0x000002240e967981 */ /* 0x000564000c1e1520 */
.L_x_40:
[----:B------:R-:W-:Y:S05]  /*2e00*/  BSYNC B1 ;  /* 0x0000000000017941 */ /* 0x000fea0003800000 */
.L_x_39:
[----:B-----5:R-:W-:Y:S01]  /*2e10*/  IMAD.U32 R130, R150, 0x10000, RZ ;  /* 0x0001000096827824 */ /* 0x020fe200078e00ff */
[----:B------:R-:W-:Y:S01]  /*2e20*/  ISETP.GT.AND P1, PT, R3, 0x8, PT ;  /* 0x000000080300780c */ /* 0x000fe20003f24270 */
[----:B------:R-:W-:Y:S01]  /*2e30*/  BSSY B1, `(.L_x_41) ;  /* 0x000000c000017945 */ /* 0x000fe20003800000 */
[----:B------:R-:W-:Y:S02]  /*2e40*/  IMAD R157, R141, 0x78, RZ ;  /* 0x000000788d9d7824 */ /* 0x000fe400078e02ff */
[----:B------:R-:W-:Y:S01]  /*2e50*/  FMUL R130, R130, R139 ;  /* 0x0000008b82827220 */ /* 0x000fe20000400000 */
[----:B------:R-:W-:-:S03]  /*2e60*/  ISETP.GT.AND P4, PT, R0, RZ, P1 ;  /* 0x000000ff0000720c */ /* 0x000fc60000f84270 */
[----:B------:R-:W-:Y:S01]  /*2e70*/  FFMA R130, R131, R136, R130 ;  /* 0x0000008883827223 */ /* 0x000fe20000000082 */
[----:B------:R-:W-:-:S04]  /*2e80*/  IMAD.MOV.U32 R131, RZ, RZ, R161 ;  /* 0x000000ffff837224 */ /* 0x000fc800078e00a1 */
[----:B------:R-:W-:-:S04]  /*2e90*/  F2FP.BF16.F32.PACK_AB R130, RZ, R130 ;  /* 0x00000082ff82723e */ /* 0x000fc800000010ff */
[----:B0-----:R-:W-:Y:S01]  /*2ea0*/  PRMT R152, R130, 0x7610, R152 ;  /* 0x0000761082987816 */ /* 0x001fe20000000098 */
[----:B------:R-:W-:-:S04]  /*2eb0*/  IMAD.MOV.U32 R130, RZ, RZ, R158 ;  /* 0x000000ffff827224 */ /* 0x000fc800078e009e */
[----:B------:R0:W-:Y:S01]  /*2ec0*/  @P2 STG.E.U16 desc[UR36][R128.64+0x2], R152 ;  /* 0x0000029880002986 */ /* 0x0001e2000c101524 */
[----:B------:R-:W-:Y:S05]  /*2ed0*/  @!P4 BRA `(.L_x_42) ;  /* 0x000000000004c947 */ /* 0x000fea0003800000 */
[----:B------:R3:W5:Y:S02]  /*2ee0*/  LDG.E.LTC128B.U16 R150, desc[UR36][R8.64+0x10] ;  /* 0x0000102408967981 */ /* 0x000764000c1e1520 */
.L_x_42:
[----:B------:R-:W-:Y:S05]  /*2ef0*/  BSYNC B1 ;  /* 0x0000000000017941 */ /* 0x000fea0003800000 */
.L_x_41:
[----:B0----5:R-:W-:Y:S01]  /*2f00*/  IMAD.U32 R152, R150, 0x10000, RZ ;  /* 0x0001000096987824 */ /* 0x021fe200078e00ff */
[----:B------:R-:W-:Y:S01]  /*2f10*/  BSSY B1, `(.L_x_43) ;  /* 0x000000d000017945 */ /* 0x000fe20003800000 */
[----:B------:R-:W-:-:S04]  /*2f20*/  IMAD.WIDE.U32 R130, R140, 0x78, R130 ;  /* 0x000000788c827825 */ /* 0x000fc800078e0082 */
[----:B------:R-:W-:Y:S01]  /*2f30*/  FMUL R141, R152, R139 ;  /* 0x0000008b988d7220 */ /* 0x000fe20000400000 */
[----:B------:R-:W-:Y:S01]  /*2f40*/  IMAD.IADD R159, R131, 0x1, R157 ;  /* 0x00000001839f7824 */ /* 0x000fe200078e029d */
[----:B------:R-:W-:Y:S02]  /*2f50*/  IADD3 R152, P2, P5, R142, R130, R144 ;  /* 0x000000828e987210 */ /* 0x000fe40007d5e090 */
[----:B------:R-:W-:Y:S02]  /*2f60*/  FFMA R141, R132, R136, R141 ;  /* 0x00000088848d7223 */ /* 0x000fe4000000008d */
[----:B------:R-:W-:-:S03]  /*2f70*/  IADD3.X R154, R147, R159, R145, P2, P5 ;  /* 0x0000009f939a7210 */ /* 0x000fc600017ea491 */
[----:B------:R-:W-:Y:S02]  /*2f80*/  F2FP.BF16.F32.PACK_AB R141, RZ, R141 ;  /* 0x0000008dff8d723e */ /* 0x000fe400000010ff */
[----:B------:R-:W-:-:S03]  /*2f90*/  ISETP.GT.AND P2, PT, R3, 0x9, PT ;  /* 0x000000090300780c */ /* 0x000fc60003f44270 */
[----:B------:R0:W-:Y:S01]  /*2fa0*/  @P4 STG.E.U16 desc[UR36][R6.64+0x10], R141 ;  /* 0x0000108d06004986 */ /* 0x0001e2000c101524 */
[----:B------:R-:W-:-:S13]  /*2fb0*/  ISETP.GT.AND P5, PT, R0, RZ, P2 ;  /* 0x000000ff0000720c */ /* 0x000fda00017a4270 */
[----:B0-----:R-:W-:Y:S05]  /*2fc0*/  @!P5 BRA `(.L_x_44) ;  /* 0x000000000004d947 */ /* 0x001fea0003800000 */
[----:B------:R0:W5:Y:S02]  /*2fd0*/  LDG.E.LTC128B.U16 R150, desc[UR36][R8.64+0x12] ;  /* 0x0000122408967981 */ /* 0x000164000c1e1520 */
.L_x_44:
[----:B------:R-:W-:Y:S05]  /*2fe0*/  BSYNC B1 ;  /* 0x0000000000017941 */ /* 0x000fea0003800000 */
.L_x_43:
[----:B-----5:R-:W-:Y:S01]  /*2ff0*/  IMAD.U32 R132, R150, 0x10000, RZ ;  /* 0x0001000096847824 */ /* 0x020fe200078e00ff */
[----:B------:R-:W-:Y:S01]  /*3000*/  ISETP.GT.AND P4, PT, R0, 0x8, P1 ;  /* 0x000000080000780c */ /* 0x000fe20000f84270 */
[----:B------:R-:W-:Y:S02]  /*3010*/  BSSY B1, `(.L_x_45) ;  /* 0x0000007000017945 */ /* 0x000fe40003800000 */
[----:B------:R-:W-:-:S04]  /*3020*/  FMUL R132, R132, R139 ;  /* 0x0000008b84847220 */ /* 0x000fc80000400000 */
[----:B------:R-:W-:-:S05]  /*3030*/  FFMA R132, R133, R136, R132 ;  /* 0x0000008885847223 */ /* 0x000fca0000000084 */
[----:B------:R-:W-:-:S05]  /*3040*/  F2FP.BF16.F32.PACK_AB R132, RZ, R132 ;  /* 0x00000084ff84723e */ /* 0x000fca00000010ff */
[----:B------:R4:W-:Y:S01]  /*3050*/  @P5 STG.E.U16 desc[UR36][R6.64+0x12], R132 ;  /* 0x0000128406005986 */ /* 0x0009e2000c101524 */
[----:B------:R-:W-:Y:S05]  /*3060*/  @!P4 BRA `(.L_x_46) ;  /* 0x000000000004c947 */ /* 0x000fea0003800000 */
[----:B------:R0:W5:Y:S02]  /*3070*/  LDG.E.LTC128B.U16 R150, desc[UR36][R14.64+0x10] ;  /* 0x000010240e967981 */ /* 0x000164000c1e1520 */
.L_x_46:
[----:B------:R-:W-:Y:S05]  /*3080*/  BSYNC B1 ;  /* 0x0000000000017941 */ /* 0x000fea0003800000 */
.L_x_45:
[----:B----45:R-:W-:Y:S01]  /*3090*/  IMAD.U32 R132, R150, 0x10000, RZ ;  /* 0x0001000096847824 */ /* 0x030fe200078e00ff */
        /* <DEDUP_REMOVED lines=8> */
.L_x_48:
[----:B------:R-:W-:Y:S05]  /*3120*/  BSYNC B1 ;  /* 0x0000000000017941 */ /* 0x000fea0003800000 */
.L_x_47:
[----:B-----5:R-:W-:Y:S01]  /*3130*/  IMAD.U32 R132, R150, 0x10000, RZ ;  /* 0x0001000096847824 */ /* 0x020fe200078e00ff */
[----:B------:R-:W-:-:S03]  /*3140*/  IADD3 R131, P4, R142, R130, RZ ;  /* 0x000000828e837210 */ /* 0x000fc60007f9e0ff */
[----:B------:R-:W-:Y:S02]  /*3150*/  FMUL R132, R132, R139 ;  /* 0x0000008b84847220 */ /* 0x000fe40000400000 */
[----:B------:R-:W-:Y:S01]  /*3160*/  IMAD.X R146, R159, 0x1, R147, P4 ;  /* 0x000000019f927824 */ /* 0x000fe200020e0693 */
[----:B------:R-:W-:Y:S01]  /*3170*/  LEA R130, P4, R131, R12, 0x1 ;  /* 0x0000000c83827211 */ /* 0x000fe200078808ff */
[----:B------:R-:W-:-:S03]  /*3180*/  FFMA R132, R135, R136, R132 ;  /* 0x0000008887847223 */ /* 0x000fc60000000084 */
[----:B------:R-:W-:Y:S02]  /*3190*/  LEA.HI.X R131, R131, R13, R146, 0x1, P4 ;  /* 0x0000000d83837211 */ /* 0x000fe400020f0c92 */
[----:B------:R-:W-:-:S04]  /*31a0*/  F2FP.BF16.F32.PACK_AB R132, RZ, R132 ;  /* 0x00000084ff84723e */ /* 0x000fc800000010ff */
[----:B----4-:R-:W-:-:S05]  /*31b0*/  PRMT R133, R132, 0x7610, R133 ;  /* 0x0000761084857816 */ /* 0x010fca0000000085 */
[----:B------:R4:W-:Y:S01]  /*31c0*/  @P5 STG.E.U16 desc[UR36][R128.64+0x12], R133 ;  /* 0x0000128580005986 */ /* 0x0009e2000c101524 */
[----:B------:R-:W-:-:S13]  /*31d0*/  ISETP.GT.AND P5, PT, R0, 0x80, P0 ;  /* 0x000000800000780c */ /* 0x000fda00007a4270 */
[----:B------:R1:W2:Y:S01]  /*31e0*/  @P5 LDG.E.LTC128B.U16 R150, desc[UR36][R130.64] ;  /* 0x0000002482965981 */ /* 0x0002a2000c1e1520 */
[----:B------:R-:W-:Y:S01]  /*31f0*/  IMAD.WIDE.U32 R142, R140, 0x78, R144 ;  /* 0x000000788c8e7825 */ /* 0x000fe200078e0090 */
[----:B------:R-:W-:Y:S03]  /*3200*/  BSSY B1, `(.L_x_49) ;  /* 0x0000016000017945 */ /* 0x000fe60003800000 */
[----:B------:R-:W-:Y:S02]  /*3210*/  IMAD.IADD R147, R157, 0x1, R143 ;  /* 0x000000019d937824 */ /* 0x000fe400078e028f */
[----:B------:R-:W-:Y:S02]  /*3220*/  IMAD.MOV.U32 R146, RZ, RZ, R142 ;  /* 0x000000ffff927224 */ /* 0x000fe400078e008e */
[----:B------:R-:W-:Y:S02]  /*3230*/  IMAD R5, R5, 0xf0, RZ ;  /* 0x000000f005057824 */ /* 0x000fe400078e02ff */
[----:B----4-:R-:W-:-:S03]  /*3240*/  IMAD.WIDE.U32 R132, R149, R140, R146 ;  /* 0x0000008c95847225 */ /* 0x010fc600078e0092 */
[----:B------:R-:W-:-:S04]  /*3250*/  IADD3 R134, P4, R10, R132, RZ ;  /* 0x000000840a867210 */ /* 0x000fc80007f9e0ff */
[----:B------:R-:W-:-:S03]  /*3260*/  IADD3.X R135, R11, R151, R133, P4, !PT ;  /* 0x000000970b877210 */ /* 0x000fc600027fe485 */
[----:B------:R-:W-:-:S04]  /*3270*/  IMAD.WIDE.U32 R134, R137, R20, R134 ;  /* 0x0000001489867225 */ /* 0x000fc800078e0086 */
[----:B-1----:R-:W-:Y:S01]  /*3280*/  IMAD.IADD R131, R21, 0x1, R135 ;  /* 0x0000000115837824 */ /* 0x002fe200078e0287 */
[----:B------:R-:W-:-:S04]  /*3290*/  LEA R130, P4, R134, R12, 0x1 ;  /* 0x0000000c86827211 */ /* 0x000fc800078808ff */
[----:B------:R-:W-:Y:S02]  /*32a0*/  LEA.HI.X R131, R134, R13, R131, 0x1, P4 ;  /* 0x0000000d86837211 */ /* 0x000fe400020f0c83 */
[----:B------:R-:W-:Y:S01]  /*32b0*/  ISETP.GT.AND P4, PT, R0, 0x80, P3 ;  /* 0x000000800000780c */ /* 0x000fe20001f84270 */
[----:B--2---:R-:W-:-:S04]  /*32c0*/  IMAD.U32 R132, R150, 0x10000, RZ ;  /* 0x0001000096847824 */ /* 0x004fc800078e00ff */
[----:B------:R-:W-:-:S04]  /*32d0*/  FMUL R133, R132, R139 ;  /* 0x0000008b84857220 */ /* 0x000fc80000400000 */
[----:B------:R-:W-:Y:S01]  /*32e0*/  FFMA R120, R120, R136, R133 ;  /* 0x0000008878787223 */ /* 0x000fe20000000085 */
[----:B------:R-:W-:-:S04]  /*32f0*/  IMAD.WIDE.U32 R132, R4, 0xf0, R128 ;  /* 0x000000f004847825 */ /* 0x000fc800078e0080 */
[----:B------:R-:W-:Y:S01]  /*3300*/  F2FP.BF16.F32.PACK_AB R120, RZ, R120 ;  /* 0x00000078ff78723e */ /* 0x000fe200000010ff */
[----:B------:R-:W-:Y:S02]  /*3310*/  IMAD.IADD R135, R133, 0x1, R5 ;  /* 0x0000000185877824 */ /* 0x000fe400078e0205 */
[----:B------:R-:W-:-:S05]  /*3320*/  @P5 IMAD.MOV.U32 R134, RZ, RZ, R132 ;  /* 0x000000ffff865224 */ /* 0x000fca00078e0084 */
[----:B------:R1:W-:Y:S01]  /*3330*/  @P5 STG.E.U16 desc[UR36][R134.64], R120 ;  /* 0x0000007886005986 */ /* 0x0003e2000c101524 */
[----:B------:R-:W-:Y:S05]  /*3340*/  @!P4 BRA `(.L_x_50) ;  /* 0x000000000004c947 */ /* 0x000fea0003800000 */
[----:B------:R2:W5:Y:S02]  /*3350*/  LDG.E.LTC128B.U16 R150, desc[UR36][R130.64+0x2] ;  /* 0x0000022482967981 */ /* 0x000564000c1e1520 */
.L_x_50:
[----:B------:R-:W-:Y:S05]  /*3360*/  BSYNC B1 ;  /* 0x0000000000017941 */ /* 0x000fea0003800000 */
.L_x_49:
[----:B-1---5:R-:W-:Y:S01]  /*3370*/  IMAD.U32 R120, R150, 0x10000, RZ ;  /* 0x0001000096787824 */ /* 0x022fe200078e00ff */
[----:B------:R-:W-:Y:S01]  /*3380*/  IADD3 R142, P5, R144, R142, RZ ;  /* 0x0000008e908e7210 */ /* 0x000fe20007fbe0ff */
[----:B------:R-:W-:Y:S01]  /*3390*/  @P4 IMAD.MOV.U32 R144, RZ, RZ, R132 ;  /* 0x000000ffff904224 */ /* 0x000fe200078e0084 */
[----:B------:R-:W-:Y:S01]  /*33a0*/  ISETP.GT.AND P0, PT, R0, 0x88, P0 ;  /* 0x000000880000780c */ /* 0x000fe20000704270 */
[----:B------:R-:W-:Y:S01]  /*33b0*/  FMUL R120, R120, R139 ;  /* 0x0000008b78787220 */ /* 0x000fe20000400000 */
[----:B------:R-:W-:Y:S01]  /*33c0*/  BSSY B1, `(.L_x_51) ;  /* 0x000000d000017945 */ /* 0x000fe20003800000 */
[----:B------:R-:W-:Y:S02]  /*33d0*/  IMAD.X R143, R147, 0x1, R145, P5 ;  /* 0x00000001938f7824 */ /* 0x000fe400028e0691 */
[----:B------:R-:W-:Y:S01]  /*33e0*/  FFMA R120, R121, R136, R120 ;  /* 0x0000008879787223 */ /* 0x000fe20000000078 */
[----:B------:R-:W-:Y:S02]  /*33f0*/  @P4 IMAD.MOV.U32 R145, RZ, RZ, R135 ;  /* 0x000000ffff914224 */ /* 0x000fe400078e0087 */
[----:B------:R-:W-:-:S02]  /*3400*/  IMAD.WIDE.U32 R140, R149, R140, R142 ;  /* 0x0000008c958c7225 */ /* 0x000fc400078e008e */
[----:B------:R-:W-:Y:S02]  /*3410*/  F2FP.BF16.F32.PACK_AB R120, RZ, R120 ;  /* 0x00000078ff78723e */ /* 0x000fe400000010ff */
[----:B------:R-:W-:Y:S02]  /*3420*/  IADD3 R142, P5, R10, R140, RZ ;  /* 0x0000008c0a8e7210 */ /* 0x000fe40007fbe0ff */
[----:B------:R-:W-:-:S05]  /*3430*/  PRMT R121, R120, 0x7610, R121 ;  /* 0x0000761078797816 */ /* 0x000fca0000000079 */
[----:B------:R1:W-:Y:S01]  /*3440*/  @P4 STG.E.U16 desc[UR36][R144.64+0x2], R121 ;  /* 0x0000027990004986 */ /* 0x0003e2000c101524 */
[----:B------:R-:W-:-:S04]  /*3450*/  LEA R120, P4, R152, R12, 0x1 ;  /* 0x0000000c98787211 */ /* 0x000fc800078808ff */
[----:B-1----:R-:W-:Y:S01]  /*3460*/  LEA.HI.X R121, R152, R13, R154, 0x1, P4 ;  /* 0x0000000d98797211 */ /* 0x002fe200020f0c9a */
[----:B------:R-:W-:Y:S08]  /*3470*/  @!P0 BRA `(.L_x_52) ;  /* 0x0000000000048947 */ /* 0x000ff00003800000 */
[----:B------:R1:W5:Y:S02]  /*3480*/  LDG.E.LTC128B.U16 R150, desc[UR36][R120.64] ;  /* 0x0000002478967981 */ /* 0x000364000c1e1520 */
.L_x_52:
[----:B------:R-:W-:Y:S05]  /*3490*/  BSYNC B1 ;  /* 0x0000000000017941 */ /* 0x000fea0003800000 */
.L_x_51:
[----:B-----5:R-:W-:Y:S01]  /*34a0*/  IMAD.U32 R10, R150, 0x10000, RZ ;  /* 0x00010000960a7824 */ /* 0x020fe200078e00ff */
[----:B------:R-:W-:Y:S01]  /*34b0*/  IADD3.X R143, R11, R151, R141, P5, !PT ;  /* 0x000000970b8f7210 */ /* 0x000fe20002ffe48d */
[----:B------:R-:W-:Y:S01]  /*34c0*/  BSSY B1, `(.L_x_53) ;  /* 0x000000e000017945 */ /* 0x000fe20003800000 */
[----:B------:R-:W-:Y:S01]  /*34d0*/  ISETP.GT.AND P3, PT, R0, 0x88, P3 ;  /* 0x000000880000780c */ /* 0x000fe20001f64270 */
[----:B------:R-:W-:Y:S01]  /*34e0*/  FMUL R11, R10, R139 ;  /* 0x0000008b0a0b7220 */ /* 0x000fe20000400000 */
[----:B------:R-:W-:Y:S01]  /*34f0*/  IADD3 R10, P4, R153, R132, RZ ;  /* 0x00000084990a7210 */ /* 0x000fe20007f9e0ff */
[----:B-1----:R-:W-:-:S04]  /*3500*/  IMAD.WIDE.U32 R120, R137, R20, R142 ;  /* 0x0000001489787225 */ /* 0x002fc800078e008e */
[----:B------:R-:W-:Y:S01]  /*3510*/  FFMA R11, R122, R136, R11 ;  /* 0x000000887a0b7223 */ /* 0x000fe2000000000b */
[----:B------:R-:W-:Y:S01]  /*3520*/  IMAD.IADD R21, R21, 0x1, R121 ;  /* 0x0000000115157824 */ /* 0x000fe200078e0279 */
[----:B------:R-:W-:-:S03]  /*3530*/  LEA R12, P5, R120, R12, 0x1 ;  /* 0x0000000c780c7211 */ /* 0x000fc600078a08ff */
[----:B------:R-:W-:Y:S01]  /*3540*/  F2FP.BF16.F32.PACK_AB R20, RZ, R11 ;  /* 0x0000000bff14723e */ /* 0x000fe200000010ff */
[----:B------:R-:W-:Y:S01]  /*3550*/  IMAD.X R11, R135, 0x1, R155, P4 ;  /* 0x00000001870b7824 */ /* 0x000fe200020e069b */
[----:B------:R-:W-:-:S04]  /*3560*/  LEA.HI.X R13, R120, R13, R21, 0x1, P5 ;  /* 0x0000000d780d7211 */ /* 0x000fc800028f0c15 */
[----:B------:R1:W-:Y:S01]  /*3570*/  @P0 STG.E.U16 desc[UR36][R10.64], R20 ;  /* 0x000000140a000986 */ /* 0x0003e2000c101524 */
[----:B------:R-:W-:Y:S05]  /*3580*/  @!P3 BRA `(.L_x_54) ;  /* 0x000000000004b947 */ /* 0x000fea0003800000 */
[----:B------:R4:W5:Y:S02]  /*3590*/  LDG.E.LTC128B.U16 R150, desc[UR36][R12.64+0x2] ;  /* 0x000002240c967981 */ /* 0x000964000c1e1520 */
.L_x_54:
[----:B------:R-:W-:Y:S05]  /*35a0*/  BSYNC B1 ;  /* 0x0000000000017941 */ /* 0x000fea0003800000 */
.L_x_53:
[----:B-1---5:R-:W-:Y:S01]  /*35b0*/  IMAD.U32 R20, R150, 0x10000, RZ ;  /* 0x0001000096147824 */ /* 0x022fe200078e00ff */
        /* <DEDUP_REMOVED lines=8> */
.L_x_56:
[----:B------:R-:W-:Y:S05]  /*3640*/  BSYNC B1 ;  /* 0x0000000000017941 */ /* 0x000fea0003800000 */
.L_x_55:
[----:B-1---5:R-:W-:Y:S01]  /*3650*/  IMAD.U32 R20, R150, 0x10000, RZ ;  /* 0x0001000096147824 */ /* 0x022fe200078e00ff */
[----:B------:R-:W-:Y:S01]  /*3660*/  ISETP.GT.AND P3, PT, R0, 0x80, P2 ;  /* 0x000000800000780c */ /* 0x000fe20001764270 */
[----:B------:R-:W-:Y:S02]  /*3670*/  BSSY B1, `(.L_x_57) ;  /* 0x000000a000017945 */ /* 0x000fe40003800000 */
[----:B------:R-:W-:Y:S01]  /*3680*/  FMUL R21, R20, R139 ;  /* 0x0000008b14157220 */ /* 0x000fe20000400000 */
[----:B------:R-:W-:-:S03]  /*3690*/  @P0 IMAD.MOV.U32 R20, RZ, RZ, R132 ;  /* 0x000000ffff140224 */ /* 0x000fc600078e0084 */
[----:B------:R-:W-:-:S05]  /*36a0*/  FFMA R21, R124, R136, R21 ;  /* 0x000000887c157223 */ /* 0x000fca0000000015 */
[----:B------:R-:W-:-:S04]  /*36b0*/  F2FP.BF16.F32.PACK_AB R21, RZ, R21 ;  /* 0x00000015ff15723e */ /* 0x000fc800000010ff */
[----:B------:R-:W-:Y:S01]  /*36c0*/  PRMT R120, R21, 0x7610, R120 ;  /* 0x0000761015787816 */ /* 0x000fe20000000078 */
[----:B------:R-:W-:-:S05]  /*36d0*/  @P0 IMAD.MOV.U32 R21, RZ, RZ, R135 ;  /* 0x000000ffff150224 */ /* 0x000fca00078e0087 */
[----:B------:R1:W-:Y:S01]  /*36e0*/  @P0 STG.E.U16 desc[UR36][R20.64+0x10], R120 ;  /* 0x0000107814000986 */ /* 0x0003e2000c101524 */
[----:B------:R-:W-:Y:S05]  /*36f0*/  @!P3 BRA `(.L_x_58) ;  /* 0x000000000004b947 */ /* 0x000fea0003800000 */
[----:B------:R0:W5:Y:S02]  /*3700*/  LDG.E.LTC128B.U16 R150, desc[UR36][R130.64+0x12] ;  /* 0x0000122482967981 */ /* 0x000164000c1e1520 */
.L_x_58:
[----:B------:R-:W-:Y:S05]  /*3710*/  BSYNC B1 ;  /* 0x0000000000017941 */ /* 0x000fea0003800000 */
.L_x_57:
[----:B-1---5:R-:W-:Y:S01]  /*3720*/  IMAD.U32 R20, R150, 0x10000, RZ ;  /* 0x0001000096147824 */ /* 0x022fe200078e00ff */
[----:B------:R-:W-:Y:S01]  /*3730*/  ISETP.GT.AND P1, PT, R0, 0x88, P1 ;  /* 0x000000880000780c */ /* 0x000fe20000f24270 */
[----:B------:R-:W-:Y:S01]  /*3740*/  @P3 IMAD.MOV.U32 R133, RZ, RZ, R135 ;  /* 0x000000ffff853224 */ /* 0x000fe200078e0087 */
[----:B------:R-:W-:Y:S01]  /*3750*/  BSSY B1, `(.L_x_59) ;  /* 0x0000007000017945 */ /* 0x000fe20003800000 */
[----:B------:R-:W-:-:S04]  /*3760*/  FMUL R20, R20, R139 ;  /* 0x0000008b14147220 */ /* 0x000fc80000400000 */
[----:B------:R-:W-:-:S05]  /*3770*/  FFMA R20, R125, R136, R20 ;  /* 0x000000887d147223 */ /* 0x000fca0000000014 */
[----:B------:R-:W-:-:S05]  /*3780*/  F2FP.BF16.F32.PACK_AB R20, RZ, R20 ;  /* 0x00000014ff14723e */ /* 0x000fca00000010ff */
[----:B------:R1:W-:Y:S01]  /*3790*/  @P3 STG.E.U16 desc[UR36][R132.64+0x12], R20 ;  /* 0x0000121484003986 */ /* 0x0003e2000c101524 */
[----:B------:R-:W-:Y:S05]  /*37a0*/  @!P1 BRA `(.L_x_60) ;  /* 0x0000000000049947 */ /* 0x000fea0003800000 */
[----:B------:R0:W5:Y:S02]  /*37b0*/  LDG.E.LTC128B.U16 R150, desc[UR36][R12.64+0x10] ;  /* 0x000010240c967981 */ /* 0x000164000c1e1520 */
.L_x_60:
[----:B------:R-:W-:Y:S05]  /*37c0*/  BSYNC B1 ;  /* 0x0000000000017941 */ /* 0x000fea0003800000 */
.L_x_59:
        /* <DEDUP_REMOVED lines=9> */
.L_x_62:
[----:B------:R-:W-:Y:S05]  /*3860*/  BSYNC B1 ;  /* 0x0000000000017941 */ /* 0x000fea0003800000 */
.L_x_61:
[----:B-----5:R-:W-:Y:S01]  /*3870*/  IMAD.U32 R20, R150, 0x10000, RZ ;  /* 0x0001000096147824 */ /* 0x020fe200078e00ff */
[----:B------:R-:W-:Y:S01]  /*3880*/  ISETP.GT.AND P3, PT, R3, 0x10, PT ;  /* 0x000000100300780c */ /* 0x000fe20003f64270 */
[----:B------:R-:W-:Y:S02]  /*3890*/  BSSY B1, `(.L_x_63) ;  /* 0x0000008000017945 */ /* 0x000fe40003800000 */
[----:B------:R-:W-:Y:S01]  /*38a0*/  FMUL R20, R20, R139 ;  /* 0x0000008b14147220 */ /* 0x000fe20000400000 */
[----:B------:R-:W-:-:S03]  /*38b0*/  ISETP.GT.AND P0, PT, R0, RZ, P3 ;  /* 0x000000ff0000720c */ /* 0x000fc60001f04270 */
[----:B------:R-:W-:-:S05]  /*38c0*/  FFMA R20, R127, R136, R20 ;  /* 0x000000887f147223 */ /* 0x000fca0000000014 */
[----:B------:R-:W-:-:S05]  /*38d0*/  F2FP.BF16.F32.PACK_AB R20, RZ, R20 ;  /* 0x00000014ff14723e */ /* 0x000fca00000010ff */
[----:B------:R0:W-:Y:S01]  /*38e0*/  @P2 STG.E.U16 desc[UR36][R10.64+0x12], R20 ;  /* 0x000012140a002986 */ /* 0x0001e2000c101524 */
[----:B------:R-:W-:Y:S05]  /*38f0*/  @!P0 BRA `(.L_x_64) ;  /* 0x0000000000048947 */ /* 0x000fea0003800000 */
[----:B------:R0:W5:Y:S02]  /*3900*/  LDG.E.LTC128B.U16 R150, desc[UR36][R8.64+0x20] ;  /* 0x0000202408967981 */ /* 0x000164000c1e1520 */
.L_x_64:
[----:B------:R-:W-:Y:S05]  /*3910*/  BSYNC B1 ;  /* 0x0000000000017941 */ /* 0x000fea0003800000 */
.L_x_63:
[----:B01---5:R-:W-:Y:S01]  /*3920*/  IMAD.U32 R10, R150, 0x10000, RZ ;  /* 0x00010000960a7824 */ /* 0x023fe200078e00ff */
        /* <DEDUP_REMOVED lines=9> */
.L_x_66:
[----:B------:R-:W-:Y:S05]  /*39c0*/  BSYNC B1 ;  /* 0x0000000000017941 */ /* 0x000fea0003800000 */
.L_x_65:
        /* <DEDUP_REMOVED lines=9> */
.L_x_68:
[----:B------:R-:W-:Y:S05]  /*3a60*/  BSYNC B1 ;  /* 0x0000000000017941 */ /* 0x000fea0003800000 */
.L_x_67:
[----:B0----5:R-:W-:Y:S01]  /*3a70*/  IMAD.U32 R10, R150, 0x10000, RZ ;  /* 0x00010000960a7824 */ /* 0x021fe200078e00ff */
        /* <DEDUP_REMOVED lines=8> */
.L_x_70:
[----:B------:R-:W-:Y:S05]  /*3b00*/  BSYNC B1 ;  /* 0x0000000000017941 */ /* 0x000fea0003800000 */
.L_x_69:
        /* <DEDUP_REMOVED lines=10> */
.L_x_72:
[----:B------:R-:W-:Y:S05]  /*3bb0*/  BSYNC B1 ;  /* 0x0000000000017941 */ /* 0x000fea0003800000 */
.L_x_71:
[----:B0----5:R-:W-:Y:S01]  /*3bc0*/  IMAD.U32 R10, R150, 0x10000, RZ ;  /* 0x00010000960a7824 */ /* 0x021fe200078e00ff */
        /* <DEDUP_REMOVED lines=9> */
.L_x_74:
[----:B------:R-:W-:Y:S05]  /*3c60*/  BSYNC B1 ;  /* 0x0000000000017941 */ /* 0x000fea0003800000 */
.L_x_73:
        /* <DEDUP_REMOVED lines=9> */
.L_x_76:
[----:B------:R-:W-:Y:S05]  /*3d00*/  BSYNC B1 ;  /* 0x0000000000017941 */ /* 0x000fea0003800000 */
.L_x_75:
        /* <DEDUP_REMOVED lines=9> */
.L_x_78:
[----:B------:R-:W-:Y:S05]  /*3da0*/  BSYNC B1 ;  /* 0x0000000000017941 */ /* 0x000fea0003800000 */
.L_x_77:
        /* <DEDUP_REMOVED lines=9> */
.L_x_80:
[----:B------:R-:W-:Y:S05]  /*3e40*/  BSYNC B1 ;  /* 0x0000000000017941 */ /* 0x000fea0003800000 */
.L_x_79:
[----:B0----5:R-:W-:Y:S01]  /*3e50*/  IMAD.U32 R10, R150, 0x10000, RZ ;  /* 0x00010000960a7824 */ /* 0x021fe200078e00ff */
[----:B------:R-:W-:Y:S01]  /*3e60*/  ISETP.GT.AND P4, PT, R0, 0x80, P2 ;  /* 0x000000800000780c */ /* 0x000fe20001784270 */
[----:B------:R-:W-:Y:S02]  /*3e70*/  BSSY B1, `(.L_x_81) ;  /* 0x000000a000017945 */ /* 0x000fe40003800000 */
[----:B------:R-:W-:-:S04]  /*3e80*/  FMUL R11, R10, R139 ;  /* 0x0000008b0a0b7220 */ /* 0x000fc80000400000 */
[----:B------:R-:W-:Y:S01]  /*3e90*/  FFMA R104, R104, R136, R11 ;  /* 0x0000008868687223 */ /* 0x000fe2000000000b */
[----:B------:R-:W-:-:S04]  /*3ea0*/  IMAD.WIDE.U32 R10, R4, 0xf0, R128 ;  /* 0x000000f0040a7825 */ /* 0x000fc800078e0080 */
[----:B------:R-:W-:Y:S01]  /*3eb0*/  F2FP.BF16.F32.PACK_AB R104, RZ, R104 ;  /* 0x00000068ff68723e */ /* 0x000fe200000010ff */
[----:B------:R-:W-:Y:S02]  /*3ec0*/  IMAD.IADD R5, R5, 0x1, R11 ;  /* 0x0000000105057824 */ /* 0x000fe400078e020b */
[----:B------:R-:W-:-:S05]  /*3ed0*/  IMAD.MOV.U32 R4, RZ, RZ, R10 ;  /* 0x000000ffff047224 */ /* 0x000fca00078e000a */
[----:B------:R0:W-:Y:S01]  /*3ee0*/  @P5 STG.E.U16 desc[UR36][R4.64+0x20], R104 ;  /* 0x0000206804005986 */ /* 0x0001e2000c101524 */
[----:B------:R-:W-:Y:S05]  /*3ef0*/  @!P4 BRA `(.L_x_82) ;  /* 0x000000000004c947 */ /* 0x000fea0003800000 */
[----:B------:R0:W5:Y:S02]  /*3f00*/  LDG.E.LTC128B.U16 R150, desc[UR36][R130.64+0x22] ;  /* 0x0000222482967981 */ /* 0x000164000c1e1520 */
.L_x_82:
[----:B------:R-:W-:Y:S05]  /*3f10*/  BSYNC B1 ;  /* 0x0000000000017941 */ /* 0x000fea0003800000 */
.L_x_81:
        /* <DEDUP_REMOVED lines=9> */
.L_x_84:
[----:B------:R-:W-:Y:S05]  /*3fb0*/  BSYNC B1 ;  /* 0x0000000000017941 */ /* 0x000fea0003800000 */
.L_x_83:
[----:B0----5:R-:W-:Y:S01]  /*3fc0*/  IMAD.U32 R20, R150, 0x10000, RZ ;  /* 0x0001000096147824 */ /* 0x021fe200078e00ff */
[----:B------:R-:W-:Y:S01]  /*3fd0*/  IADD3 R10, P4, R153, R10, RZ ;  /* 0x0000000a990a7210 */ /* 0x000fe20007f9e0ff */
[----:B------:R-:W-:Y:S01]  /*3fe0*/  BSSY B1, `(.L_x_85) ;  /* 0x0000009000017945 */ /* 0x000fe20003800000 */
[----:B------:R-:W-:Y:S01]  /*3ff0*/  ISETP.GT.AND P2, PT, R0, 0x88, P2 ;  /* 0x000000880000780c */ /* 0x000fe20001744270 */
[----:B------:R-:W-:-:S04]  /*4000*/  FMUL R11, R20, R139 ;  /* 0x0000008b140b7220 */ /* 0x000fc80000400000 */
[----:B------:R-:W-:-:S05]  /*4010*/  FFMA R11, R106, R136, R11 ;  /* 0x000000886a0b7223 */ /* 0x000fca000000000b */
[----:B------:R-:W-:Y:S01]  /*4020*/  F2FP.BF16.F32.PACK_AB R20, RZ, R11 ;  /* 0x0000000bff14723e */ /* 0x000fe200000010ff */
[----:B------:R-:W-:-:S05]  /*4030*/  IMAD.X R11, R155, 0x1, R5, P4 ;  /* 0x000000019b0b7824 */ /* 0x000fca00020e0605 */
[----:B------:R0:W-:Y:S01]  /*4040*/  @P3 STG.E.U16 desc[UR36][R10.64+0x20], R20 ;  /* 0x000020140a003986 */ /* 0x0001e2000c101524 */
[----:B------:R-:W-:Y:S05]  /*4050*/  @!P2 BRA `(.L_x_86) ;  /* 0x000000000004a947 */ /* 0x000fea0003800000 */
[----:B------:R0:W5:Y:S02]  /*4060*/  LDG.E.LTC128B.U16 R150, desc[UR36][R12.64+0x22] ;  /* 0x000022240c967981 */ /* 0x000164000c1e1520 */
.L_x_86:
[----:B------:R-:W-:Y:S05]  /*4070*/  BSYNC B1 ;  /* 0x0000000000017941 */ /* 0x000fea0003800000 */
.L_x_85:
        /* <DEDUP_REMOVED lines=9> */
.L_x_88:
[----:B------:R-:W-:Y:S05]  /*4110*/  BSYNC B1 ;  /* 0x0000000000017941 */ /* 0x000fea0003800000 */
.L_x_87:
        /* <DEDUP_REMOVED lines=9> */
.L_x_90:
[----:B------:R-:W-:Y:S05]  /*41b0*/  BSYNC B1 ;  /* 0x0000000000017941 */ /* 0x000fea0003800000 */
.L_x_89:
        /* <DEDUP_REMOVED lines=9> */
.L_x_92:
[----:B------:R-:W-:Y:S05]  /*4250*/  BSYNC B1 ;  /* 0x0000000000017941 */ /* 0x000fea0003800000 */
.L_x_91:
        /* <DEDUP_REMOVED lines=9> */
.L_x_94:
[----:B------:R-:W-:Y:S05]  /*42f0*/  BSYNC B1 ;  /* 0x0000000000017941 */ /* 0x000fea0003800000 */
.L_x_93:
        /* <DEDUP_REMOVED lines=10> */
.L_x_96:
[----:B------:R-:W-:Y:S05]  /*43a0*/  BSYNC B1 ;  /* 0x0000000000017941 */ /* 0x000fea0003800000 */
.L_x_95:
        /* <DEDUP_REMOVED lines=10> */
.L_x_98:
[----:B------:R-:W-:Y:S05]  /*4450*/  BSYNC B1 ;  /* 0x0000000000017941 */ /* 0x000fea0003800000 */
.L_x_97:
        /* <DEDUP_REMOVED lines=9> */
.L_x_100:
[----:B------:R-:W-:Y:S05]  /*44f0*/  BSYNC B1 ;  /* 0x0000000000017941 */ /* 0x000fea0003800000 */
.L_x_99:
        /* <DEDUP_REMOVED lines=9> */
.L_x_102:
[----:B------:R-:W-:Y:S05]  /*4590*/  BSYNC B1 ;  /* 0x0000000000017941 */ /* 0x000fea0003800000 */
.L_x_101:
        /* <DEDUP_REMOVED lines=10> */
.L_x_104:
[----:B------:R-:W-:Y:S05]  /*4640*/  BSYNC B1 ;  /* 0x0000000000017941 */ /* 0x000fea0003800000 */
.L_x_103:
        /* <DEDUP_REMOVED lines=10> */
.L_x_106:
[----:B------:R-:W-:Y:S05]  /*46f0*/  BSYNC B1 ;  /* 0x0000000000017941 */ /* 0x000fea0003800000 */
.L_x_105:
        /* <DEDUP_REMOVED lines=9> */
.L_x_108:
[----:B------:R-:W-:Y:S05]  /*4790*/  BSYNC B1 ;  /* 0x0000000000017941 */ /* 0x000fea0003800000 */
.L_x_107:
        /* <DEDUP_REMOVED lines=9> */
.L_x_110:
[----:B------:R-:W-:Y:S05]  /*4830*/  BSYNC B1 ;  /* 0x0000000000017941 */ /* 0x000fea0003800000 */
.L_x_109:
        /* <DEDUP_REMOVED lines=9> */
.L_x_112:
[----:B------:R-:W-:Y:S05]  /*48d0*/  BSYNC B1 ;  /* 0x0000000000017941 */ /* 0x000fea0003800000 */
.L_x_111:
        /* <DEDUP_REMOVED lines=9> */
.L_x_114:
[----:B------:R-:W-:Y:S05]  /*4970*/  BSYNC B1 ;  /* 0x0000000000017941 */ /* 0x000fea0003800000 */
.L_x_113:
        /* <DEDUP_REMOVED lines=9> */
.L_x_116:
[----:B------:R-:W-:Y:S05]  /*4a10*/  BSYNC B1 ;  /* 0x0000000000017941 */ /* 0x000fea0003800000 */
.L_x_115:
        /* <DEDUP_REMOVED lines=9> */
.L_x_118:
[----:B------:R-:W-:Y:S05]  /*4ab0*/  BSYNC B1 ;  /* 0x0000000000017941 */ /* 0x000fea0003800000 */
.L_x_117:
        /* <DEDUP_REMOVED lines=9> */
.L_x_120:
[----:B------:R-:W-:Y:S05]  /*4b50*/  BSYNC B1 ;  /* 0x0000000000017941 */ /* 0x000fea0003800000 */
.L_x_119:
        /* <DEDUP_REMOVED lines=9> */
.L_x_122:
[----:B------:R-:W-:Y:S05]  /*4bf0*/  BSYNC B1 ;  /* 0x0000000000017941 */ /* 0x000fea0003800000 */
.L_x_121:
        /* <DEDUP_REMOVED lines=9> */
.L_x_124:
[----:B------:R-:W-:Y:S05]  /*4c90*/  BSYNC B1 ;  /* 0x0000000000017941 */ /* 0x000fea0003800000 */
.L_x_123:
        /* <DEDUP_REMOVED lines=9> */
.L_x_126:
[----:B------:R-:W-:Y:S05]  /*4d30*/  BSYNC B1 ;  /* 0x0000000000017941 */ /* 0x000fea0003800000 */
.L_x_125:
        /* <DEDUP_REMOVED lines=10> */
.L_x_128:
[----:B------:R-:W-:Y:S05]  /*4de0*/  BSYNC B1 ;  /* 0x0000000000017941 */ /* 0x000fea0003800000 */
.L_x_127:
        /* <DEDUP_REMOVED lines=10> */
.L_x_130:
[----:B------:R-:W-:Y:S05]  /*4e90*/  BSYNC B1 ;  /* 0x0000000000017941 */ /* 0x000fea0003800000 */
.L_x_129:
        /* <DEDUP_REMOVED lines=9> */
.L_x_132:
[----:B------:R-:W-:Y:S05]  /*4f30*/  BSYNC B1 ;  /* 0x0000000000017941 */ /* 0x000fea0003800000 */
.L_x_131:
        /* <DEDUP_REMOVED lines=9> */
.L_x_134:
[----:B------:R-:W-:Y:S05]  /*4fd0*/  BSYNC B1 ;  /* 0x0000000000017941 */ /* 0x000fea0003800000 */
.L_x_133:
        /* <DEDUP_REMOVED lines=10> */
.L_x_136:
[----:B------:R-:W-:Y:S05]  /*5080*/  BSYNC B1 ;  /* 0x0000000000017941 */ /* 0x000fea0003800000 */
.L_x_135:
        /* <DEDUP_REMOVED lines=10> */
.L_x_138:
[----:B------:R-:W-:Y:S05]  /*5130*/  BSYNC B1 ;  /* 0x0000000000017941 */ /* 0x000fea0003800000 */
.L_x_137:
        /* <DEDUP_REMOVED lines=9> */
.L_x_140:
[----:B------:R-:W-:Y:S05]  /*51d0*/  BSYNC B1 ;  /* 0x0000000000017941 */ /* 0x000fea0003800000 */
.L_x_139:
        /* <DEDUP_REMOVED lines=9> */
.L_x_142:
[----:B------:R-:W-:Y:S05]  /*5270*/  BSYNC B1 ;  /* 0x0000000000017941 */ /* 0x000fea0003800000 */
.L_x_141:
        /* <DEDUP_REMOVED lines=9> */
.L_x_144:
[----:B------:R-:W-:Y:S05]  /*5310*/  BSYNC B1 ;  /* 0x0000000000017941 */ /* 0x000fea0003800000 */
.L_x_143:
        /* <DEDUP_REMOVED lines=9> */
.L_x_146:
[----:B------:R-:W-:Y:S05]  /*53b0*/  BSYNC B1 ;  /* 0x0000000000017941 */ /* 0x000fea0003800000 */
.L_x_145:
        /* <DEDUP_REMOVED lines=9> */
.L_x_148:
[----:B------:R-:W-:Y:S05]  /*5450*/  BSYNC B1 ;  /* 0x0000000000017941 */ /* 0x000fea0003800000 */
.L_x_147:
        /* <DEDUP_REMOVED lines=9> */
.L_x_150:
[----:B------:R-:W-:Y:S05]  /*54f0*/  BSYNC B1 ;  /* 0x0000000000017941 */ /* 0x000fea0003800000 */
.L_x_149:
        /* <DEDUP_REMOVED lines=9> */
.L_x_152:
[----:B------:R-:W-:Y:S05]  /*5590*/  BSYNC B1 ;  /* 0x0000000000017941 */ /* 0x000fea0003800000 */
.L_x_151:
        /* <DEDUP_REMOVED lines=9> */
.L_x_154:
[----:B------:R-:W-:Y:S05]  /*5630*/  BSYNC B1 ;  /* 0x0000000000017941 */ /* 0x000fea0003800000 */
.L_x_153:
        /* <DEDUP_REMOVED lines=9> */
.L_x_156:
[----:B------:R-:W-:Y:S05]  /*56d0*/  BSYNC B1 ;  /* 0x0000000000017941 */ /* 0x000fea0003800000 */
.L_x_155:
        /* <DEDUP_REMOVED lines=9> */
.L_x_158:
[----:B------:R-:W-:Y:S05]  /*5770*/  BSYNC B1 ;  /* 0x0000000000017941 */ /* 0x000fea0003800000 */
.L_x_157:
        /* <DEDUP_REMOVED lines=10> */
.L_x_160:
[----:B------:R-:W-:Y:S05]  /*5820*/  BSYNC B1 ;  /* 0x0000000000017941 */ /* 0x000fea0003800000 */
.L_x_159:
        /* <DEDUP_REMOVED lines=10> */
.L_x_162:
[----:B------:R-:W-:Y:S05]  /*58d0*/  BSYNC B1 ;  /* 0x0000000000017941 */ /* 0x000fea0003800000 */
.L_x_161:
        /* <DEDUP_REMOVED lines=9> */
.L_x_164:
[----:B------:R-:W-:Y:S05]  /*5970*/  BSYNC B1 ;  /* 0x0000000000017941 */ /* 0x000fea0003800000 */
.L_x_163:
        /* <DEDUP_REMOVED lines=9> */
.L_x_166:
[----:B------:R-:W-:Y:S05]  /*5a10*/  BSYNC B1 ;  /* 0x0000000000017941 */ /* 0x000fea0003800000 */
.L_x_165:
        /* <DEDUP_REMOVED lines=10> */
.L_x_168:
[----:B------:R-:W-:Y:S05]  /*5ac0*/  BSYNC B1 ;  /* 0x0000000000017941 */ /* 0x000fea0003800000 */
.L_x_167:
        /* <DEDUP_REMOVED lines=10> */
.L_x_170:
[----:B------:R-:W-:Y:S05]  /*5b70*/  BSYNC B1 ;  /* 0x0000000000017941 */ /* 0x000fea0003800000 */
.L_x_169:
        /* <DEDUP_REMOVED lines=9> */
.L_x_172:
[----:B------:R-:W-:Y:S05]  /*5c10*/  BSYNC B1 ;  /* 0x0000000000017941 */ /* 0x000fea0003800000 */
.L_x_171:
        /* <DEDUP_REMOVED lines=9> */
.L_x_174:
[----:B------:R-:W-:Y:S05]  /*5cb0*/  BSYNC B1 ;  /* 0x0000000000017941 */ /* 0x000fea0003800000 */
.L_x_173:
        /* <DEDUP_REMOVED lines=9> */
.L_x_176:
[----:B------:R-:W-:Y:S05]  /*5d50*/  BSYNC B1 ;  /* 0x0000000000017941 */ /* 0x000fea0003800000 */
.L_x_175:
        /* <DEDUP_REMOVED lines=9> */
.L_x_178:
[----:B------:R-:W-:Y:S05]  /*5df0*/  BSYNC B1 ;  /* 0x0000000000017941 */ /* 0x000fea0003800000 */
.L_x_177:
        /* <DEDUP_REMOVED lines=9> */
.L_x_180:
[----:B------:R-:W-:Y:S05]  /*5e90*/  BSYNC B1 ;  /* 0x0000000000017941 */ /* 0x000fea0003800000 */
.L_x_179:
        /* <DEDUP_REMOVED lines=9> */
.L_x_182:
[----:B------:R-:W-:Y:S05]  /*5f30*/  BSYNC B1 ;  /* 0x0000000000017941 */ /* 0x000fea0003800000 */
.L_x_181:
        /* <DEDUP_REMOVED lines=9> */
.L_x_184:
[----:B------:R-:W-:Y:S05]  /*5fd0*/  BSYNC B1 ;  /* 0x0000000000017941 */ /* 0x000fea0003800000 */
.L_x_183:
        /* <DEDUP_REMOVED lines=9> */
.L_x_186:
[----:B------:R-:W-:Y:S05]  /*6070*/  BSYNC B1 ;  /* 0x0000000000017941 */ /* 0x000fea0003800000 */
.L_x_185:
        /* <DEDUP_REMOVED lines=9> */
.L_x_188:
[----:B------:R-:W-:Y:S05]  /*6110*/  BSYNC B1 ;  /* 0x0000000000017941 */ /* 0x000fea0003800000 */
.L_x_187:
        /* <DEDUP_REMOVED lines=9> */
.L_x_190:
[----:B------:R-:W-:Y:S05]  /*61b0*/  BSYNC B1 ;  /* 0x0000000000017941 */ /* 0x000fea0003800000 */
.L_x_189:
        /* <DEDUP_REMOVED lines=10> */
.L_x_192:
[----:B------:R-:W-:Y:S05]  /*6260*/  BSYNC B1 ;  /* 0x0000000000017941 */ /* 0x000fea0003800000 */
.L_x_191:
        /* <DEDUP_REMOVED lines=10> */
.L_x_194:
[----:B------:R-:W-:Y:S05]  /*6310*/  BSYNC B1 ;  /* 0x0000000000017941 */ /* 0x000fea0003800000 */
.L_x_193:
        /* <DEDUP_REMOVED lines=9> */
.L_x_196:
[----:B------:R-:W-:Y:S05]  /*63b0*/  BSYNC B1 ;  /* 0x0000000000017941 */ /* 0x000fea0003800000 */
.L_x_195:
        /* <DEDUP_REMOVED lines=9> */
.L_x_198:
[----:B------:R-:W-:Y:S05]  /*6450*/  BSYNC B1 ;  /* 0x0000000000017941 */ /* 0x000fea0003800000 */
.L_x_197:
        /* <DEDUP_REMOVED lines=10> */
.L_x_200:
[----:B------:R-:W-:Y:S05]  /*6500*/  BSYNC B1 ;  /* 0x0000000000017941 */ /* 0x000fea0003800000 */
.L_x_199:
        /* <DEDUP_REMOVED lines=10> */
.L_x_202:
[----:B------:R-:W-:Y:S05]  /*65b0*/  BSYNC B1 ;  /* 0x0000000000017941 */ /* 0x000fea0003800000 */
.L_x_201:
        /* <DEDUP_REMOVED lines=9> */
.L_x_204:
[----:B------:R-:W-:Y:S05]  /*6650*/  BSYNC B1 ;  /* 0x0000000000017941 */ /* 0x000fea0003800000 */
.L_x_203:
        /* <DEDUP_REMOVED lines=9> */
.L_x_206:
[----:B------:R-:W-:Y:S05]  /*66f0*/  BSYNC B1 ;  /* 0x0000000000017941 */ /* 0x000fea0003800000 */
.L_x_205:
        /* <DEDUP_REMOVED lines=9> */
.L_x_208:
[----:B------:R-:W-:Y:S05]  /*6790*/  BSYNC B1 ;  /* 0x0000000000017941 */ /* 0x000fea0003800000 */
.L_x_207:
        /* <DEDUP_REMOVED lines=9> */
.L_x_210:
[----:B------:R-:W-:Y:S05]  /*6830*/  BSYNC B1 ;  /* 0x0000000000017941 */ /* 0x000fea0003800000 */
.L_x_209:
        /* <DEDUP_REMOVED lines=9> */
.L_x_212:
[----:B------:R-:W-:Y:S05]  /*68d0*/  BSYNC B1 ;  /* 0x0000000000017941 */ /* 0x000fea0003800000 */
.L_x_211:
        /* <DEDUP_REMOVED lines=9> */
.L_x_214:
[----:B------:R-:W-:Y:S05]  /*6970*/  BSYNC B1 ;  /* 0x0000000000017941 */ /* 0x000fea0003800000 */
.L_x_213:
        /* <DEDUP_REMOVED lines=9> */
.L_x_216:
[----:B------:R-:W-:Y:S05]  /*6a10*/  BSYNC B1 ;  /* 0x0000000000017941 */ /* 0x000fea0003800000 */
.L_x_215:
        /* <DEDUP_REMOVED lines=9> */
.L_x_218:
[----:B------:R-:W-:Y:S05]  /*6ab0*/  BSYNC B1 ;  /* 0x0000000000017941 */ /* 0x000fea0003800000 */
.L_x_217:
        /* <DEDUP_REMOVED lines=9> */
.L_x_220:
[----:B------:R-:W-:Y:S05]  /*6b50*/  BSYNC B1 ;  /* 0x0000000000017941 */ /* 0x000fea0003800000 */
.L_x_219:
        /* <DEDUP_REMOVED lines=9> */
.L_x_222:
[----:B------:R-:W-:Y:S05]  /*6bf0*/  BSYNC B1 ;  /* 0x0000000000017941 */ /* 0x000fea0003800000 */
.L_x_221:
        /* <DEDUP_REMOVED lines=10> */
.L_x_224:
[----:B------:R-:W-:Y:S05]  /*6ca0*/  BSYNC B1 ;  /* 0x0000000000017941 */ /* 0x000fea0003800000 */
.L_x_223:
        /* <DEDUP_REMOVED lines=10> */
.L_x_226:
[----:B------:R-:W-:Y:S05]  /*6d50*/  BSYNC B1 ;  /* 0x0000000000017941 */ /* 0x000fea0003800000 */
.L_x_225:
        /* <DEDUP_REMOVED lines=9> */
.L_x_228:
[----:B------:R-:W-:Y:S05]  /*6df0*/  BSYNC B1 ;  /* 0x0000000000017941 */ /* 0x000fea0003800000 */
.L_x_227:
        /* <DEDUP_REMOVED lines=9> */
.L_x_230:
[----:B------:R-:W-:Y:S05]  /*6e90*/  BSYNC B1 ;  /* 0x0000000000017941 */ /* 0x000fea0003800000 */
.L_x_229:
        /* <DEDUP_REMOVED lines=10> */
.L_x_232:
[----:B------:R-:W-:Y:S05]  /*6f40*/  BSYNC B1 ;  /* 0x0000000000017941 */ /* 0x000fea0003800000 */
.L_x_231:
        /* <DEDUP_REMOVED lines=10> */
.L_x_234:
[----:B------:R-:W-:Y:S05]  /*6ff0*/  BSYNC B1 ;  /* 0x0000000000017941 */ /* 0x000fea0003800000 */
.L_x_233:
[----:B01-3-5:R-:W-:Y:S01]  /*7000*/  IMAD.U32 R8, R150, 0x10000, RZ ;  /* 0x0001000096087824 */ /* 0x02bfe200078e00ff */
        /* <DEDUP_REMOVED lines=8> */
.L_x_236:
[----:B------:R-:W-:Y:S05]  /*7090*/  BSYNC B1 ;  /* 0x0000000000017941 */ /* 0x000fea0003800000 */
.L_x_235:
        /* <DEDUP_REMOVED lines=9> */
.L_x_238:
[----:B------:R-:W-:Y:S05]  /*7130*/  BSYNC B1 ;  /* 0x0000000000017941 */ /* 0x000fea0003800000 */
.L_x_237:
        /* <DEDUP_REMOVED lines=9> */
.L_x_240:
[----:B------:R-:W-:Y:S05]  /*71d0*/  BSYNC B1 ;  /* 0x0000000000017941 */ /* 0x000fea0003800000 */
.L_x_239:
        /* <DEDUP_REMOVED lines=9> */
.L_x_242:
[----:B------:R-:W-:Y:S05]  /*7270*/  BSYNC B1 ;  /* 0x0000000000017941 */ /* 0x000fea0003800000 */
.L_x_241:
        /* <DEDUP_REMOVED lines=9> */
.L_x_244:
[----:B------:R-:W-:Y:S05]  /*7310*/  BSYNC B1 ;  /* 0x0000000000017941 */ /* 0x000fea0003800000 */
.L_x_243:
        /* <DEDUP_REMOVED lines=9> */
.L_x_246:
[----:B------:R-:W-:Y:S05]  /*73b0*/  BSYNC B1 ;  /* 0x0000000000017941 */ /* 0x000fea0003800000 */
.L_x_245:
        /* <DEDUP_REMOVED lines=9> */
.L_x_248:
[----:B------:R-:W-:Y:S05]  /*7450*/  BSYNC B1 ;  /* 0x0000000000017941 */ /* 0x000fea0003800000 */
.L_x_247:
        /* <DEDUP_REMOVED lines=9> */
.L_x_250:
[----:B------:R-:W-:Y:S05]  /*74f0*/  BSYNC B1 ;  /* 0x0000000000017941 */ /* 0x000fea0003800000 */
.L_x_249:
        /* <DEDUP_REMOVED lines=9> */
.L_x_252:
[----:B------:R-:W-:Y:S05]  /*7590*/  BSYNC B1 ;  /* 0x0000000000017941 */ /* 0x000fea0003800000 */
.L_x_251:
        /* <DEDUP_REMOVED lines=9> */
.L_x_254:
[----:B------:R-:W-:Y:S05]  /*7630*/  BSYNC B1 ;  /* 0x0000000000017941 */ /* 0x000fea0003800000 */
.L_x_253:
[----:B------:R-:W-:Y:S05]  /*7640*/  @!P0 BRA `(.L_x_255) ;  /* 0x0000001c00e08947 */ /* 0x000fea0003800000 */
[----:B-----5:R-:W-:-:S04]  /*7650*/  IMAD.U32 R150, R150, 0x10000, RZ ;  /* 0x0001000096967824 */ /* 0x020fc800078e00ff */
[----:B------:R-:W-:-:S04]  /*7660*/  FMUL R150, R150, R139 ;  /* 0x0000008b96967220 */ /* 0x000fc80000400000 */
[----:B------:R-:W-:-:S05]  /*7670*/  FFMA R150, R31, R136, R150 ;  /* 0x000000881f967223 */ /* 0x000fca0000000096 */
[----:B------:R-:W-:-:S05]  /*7680*/  F2FP.BF16.F32.PACK_AB R150, RZ, R150 ;  /* 0x00000096ff96723e */ /* 0x000fca00000010ff */
[----:B------:R0:W-:Y:S01]  /*7690*/  STG.E.U16 desc[UR36][R10.64+0xd2], R150 ;  /* 0x0000d2960a007986 */ /* 0x0001e2000c101524 */
[----:B------:R-:W-:Y:S05]  /*76a0*/  BRA `(.L_x_255) ;  /* 0x0000001c00c87947 */ /* 0x000fea0003800000 */
.L_x_36:
[----:B------:R-:W-:Y:S01]  /*76b0*/  ULDC.64 UR4, c[0x0][0x5c0] ;  /* 0x0001700000047ab9 */ /* 0x000fe20000000a00 */
[-C--:B------:R-:W-:Y:S01]  /*76c0*/  FMUL R128, R128, R136.reuse ;  /* 0x0000008880807220 */ /* 0x080fe20000400000 */
[----:B------:R-:W-:Y:S01]  /*76d0*/  LEA R6, P2, R144, UR4, 0x1 ;  /* 0x0000000490067c11 */ /* 0x000fe2000f8408ff */
[----:B------:R-:W-:Y:S01]  /*76e0*/  IMAD.SHL.U32 R141, R4, 0x10, RZ ;  /* 0x00000010048d7824 */ /* 0x000fe200078e00ff */
[----:B------:R-:W-:Y:S01]  /*76f0*/  ISETP.GT.AND P3, PT, R3, 0x1, PT ;  /* 0x000000010300780c */ /* 0x000fe20003f64270 */
[----:B------:R-:W-:Y:S01]  /*7700*/  FMUL R129, R129, R136 ;  /* 0x0000008881817220 */ /* 0x000fe20000400000 */
[----:B------:R-:W-:Y:S01]  /*7710*/  F2FP.BF16.F32.PACK_AB R128, RZ, R128 ;  /* 0x00000080ff80723e */ /* 0x000fe200000010ff */
[-C--:B------:R-:W-:Y:S01]  /*7720*/  FMUL R131, R131, R136.reuse ;  /* 0x0000008883837220 */ /* 0x080fe20000400000 */
[----:B------:R-:W-:Y:S01]  /*7730*/  LEA.HI.X R7, R144, UR5, R153, 0x1, P2 ;  /* 0x0000000590077c11 */ /* 0x000fe200090f0c99 */
[-C--:B------:R-:W-:Y:S01]  /*7740*/  FMUL R130, R130, R136.reuse ;  /* 0x0000008882827220 */ /* 0x080fe20000400000 */
[----:B------:R-:W-:Y:S01]  /*7750*/  ISETP.GT.AND P2, PT, R0, RZ, P3 ;  /* 0x000000ff0000720c */ /* 0x000fe20001f44270 */
[-C--:B------:R-:W-:Y:S01]  /*7760*/  FMUL R133, R133, R136.reuse ;  /* 0x0000008885857220 */ /* 0x080fe20000400000 */
[----:B------:R-:W-:Y:S01]  /*7770*/  SHF.L.U64.HI R137, R4, 0x4, R5 ;  /* 0x0000000404897819 */ /* 0x000fe20000010205 */
[----:B------:R-:W-:Y:S01]  /*7780*/  @P1 STG.E.U16 desc[UR36][R6.64], R128 ;  /* 0x0000008006001986 */ /* 0x000fe2000c101524 */
[----:B------:R-:W-:Y:S01]  /*7790*/  ISETP.GT.AND P1, PT, R0, 0x8, P3 ;  /* 0x000000080000780c */ /* 0x000fe20001f24270 */
[----:B------:R-:W-:Y:S01]  /*77a0*/  FMUL R132, R132, R136 ;  /* 0x0000008884847220 */ /* 0x000fe20000400000 */
[----:B------:R-:W-:Y:S01]  /*77b0*/  IADD3 R8, P4, R141, R6, RZ ;  /* 0x000000068d087210 */ /* 0x000fe20007f9e0ff */
[-C--:B------:R-:W-:Y:S01]  /*77c0*/  FMUL R135, R135, R136.reuse ;  /* 0x0000008887877220 */ /* 0x080fe20000400000 */
[----:B------:R-:W-:Y:S01]  /*77d0*/  F2FP.BF16.F32.PACK_AB R129, RZ, R129 ;  /* 0x00000081ff81723e */ /* 0x000fe200000010ff */
[----:B------:R-:W-:Y:S01]  /*77e0*/  FMUL R134, R134, R136 ;  /* 0x0000008886867220 */ /* 0x000fe20000400000 */
[----:B------:R-:W-:Y:S01]  /*77f0*/  F2FP.BF16.F32.PACK_AB R131, RZ, R131 ;  /* 0x00000083ff83723e */ /* 0x000fe200000010ff */
[----:B------:R-:W-:Y:S01]  /*7800*/  IMAD.X R9, R137, 0x1, R7, P4 ;  /* 0x0000000189097824 */ /* 0x000fe200020e0607 */
[----:B------:R-:W-:Y:S01]  /*7810*/  ISETP.GT.AND P5, PT, R0, 0x8, P0 ;  /* 0x000000080000780c */ /* 0x000fe200007a4270 */
[----:B------:R-:W-:Y:S01]  /*7820*/  @P2 STG.E.U16 desc[UR36][R6.64+0x2], R129 ;  /* 0x0000028106002986 */ /* 0x000fe2000c101524 */
[----:B------:R-:W-:Y:S01]  /*7830*/  F2FP.BF16.F32.PACK_AB R130, RZ, R130 ;  /* 0x00000082ff82723e */ /* 0x000fe200000010ff */
[----:B------:R-:W-:Y:S01]  /*7840*/  FMUL R120, R120, R136 ;  /* 0x0000008878787220 */ /* 0x000fe20000400000 */
[C---:B------:R-:W-:Y:S01]  /*7850*/  ISETP.GT.AND P2, PT, R3.reuse, 0x8, PT ;  /* 0x000000080300780c */ /* 0x040fe20003f44270 */
[----:B------:R-:W-:Y:S01]  /*7860*/  @P1 STG.E.U16 desc[UR36][R8.64+0x2], R131 ;  /* 0x0000028308001986 */ /* 0x000fe2000c101524 */
[----:B------:R-:W-:Y:S01]  /*7870*/  ISETP.GT.AND P1, PT, R3, 0x9, PT ;  /* 0x000000090300780c */ /* 0x000fe20003f24270 */
[----:B------:R-:W-:Y:S01]  /*7880*/  IMAD R5, R5, 0xf0, RZ ;  /* 0x000000f005057824 */ /* 0x000fe200078e02ff */
[----:B------:R-:W-:Y:S01]  /*7890*/  F2FP.BF16.F32.PACK_AB R133, RZ, R133 ;  /* 0x00000085ff85723e */ /* 0x000fe200000010ff */
[----:B------:R-:W-:Y:S01]  /*78a0*/  IMAD.WIDE.U32 R10, R4, 0xf0, R8 ;  /* 0x000000f0040a7825 */ /* 0x000fe200078e0008 */
[----:B------:R-:W-:-:S03]  /*78b0*/  ISETP.GT.AND P4, PT, R0, RZ, P1 ;  /* 0x000000ff0000720c */ /* 0x000fc60000f84270 */
[----:B------:R-:W-:Y:S01]  /*78c0*/  FMUL R121, R121, R136 ;  /* 0x0000008879797220 */ /* 0x000fe20000400000 */
[----:B------:R-:W-:Y:S01]  /*78d0*/  F2FP.BF16.F32.PACK_AB R132, RZ, R132 ;  /* 0x00000084ff84723e */ /* 0x000fe200000010ff */
[----:B------:R-:W-:Y:S01]  /*78e0*/  @P5 STG.E.U16 desc[UR36][R8.64], R130 ;  /* 0x0000008208005986 */ /* 0x000fe2000c101524 */
[----:B------:R-:W-:Y:S01]  /*78f0*/  ISETP.GT.AND P5, PT, R0, RZ, P2 ;  /* 0x000000ff0000720c */ /* 0x000fe200017a4270 */
[----:B------:R-:W-:Y:S01]  /*7900*/  IMAD.IADD R11, R5, 0x1, R11 ;  /* 0x00000001050b7824 */ /* 0x000fe200078e020b */
[----:B------:R-:W-:Y:S01]  /*7910*/  F2FP.BF16.F32.PACK_AB R135, RZ, R135 ;  /* 0x00000087ff87723e */ /* 0x000fe200000010ff */
[----:B------:R-:W-:Y:S01]  /*7920*/  FMUL R122, R122, R136 ;  /* 0x000000887a7a7220 */ /* 0x000fe20000400000 */
[----:B------:R-:W-:Y:S01]  /*7930*/  F2FP.BF16.F32.PACK_AB R134, RZ, R134 ;  /* 0x00000086ff86723e */ /* 0x000fe200000010ff */
[----:B------:R-:W-:Y:S01]  /*7940*/  FMUL R123, R123, R136 ;  /* 0x000000887b7b7220 */ /* 0x000fe20000400000 */
[----:B------:R-:W-:Y:S01]  /*7950*/  F2FP.BF16.F32.PACK_AB R120, RZ, R120 ;  /* 0x00000078ff78723e */ /* 0x000fe200000010ff */
[-C--:B------:R-:W-:Y:S01]  /*7960*/  FMUL R124, R124, R136.reuse ;  /* 0x000000887c7c7220 */ /* 0x080fe20000400000 */
[----:B------:R-:W-:Y:S01]  /*7970*/  F2FP.BF16.F32.PACK_AB R121, RZ, R121 ;  /* 0x00000079ff79723e */ /* 0x000fe200000010ff */
[----:B------:R-:W-:Y:S01]  /*7980*/  @P4 STG.E.U16 desc[UR36][R6.64+0x12], R133 ;  /* 0x0000128506004986 */ /* 0x000fe2000c101524 */
[C---:B------:R-:W-:Y:S01]  /*7990*/  ISETP.GT.AND P4, PT, R0.reuse, 0x8, P1 ;  /* 0x000000080000780c */ /* 0x040fe20000f84270 */
[----:B------:R-:W-:Y:S01]  /*79a0*/  FMUL R125, R125, R136 ;  /* 0x000000887d7d7220 */ /* 0x000fe20000400000 */
[----:B------:R-:W-:Y:S01]  /*79b0*/  F2FP.BF16.F32.PACK_AB R122, RZ, R122 ;  /* 0x0000007aff7a723e */ /* 0x000fe200000010ff */
[----:B------:R-:W-:Y:S01]  /*79c0*/  @P5 STG.E.U16 desc[UR36][R6.64+0x10], R132 ;  /* 0x0000108406005986 */ /* 0x000fe2000c101524 */
[----:B------:R-:W-:Y:S01]  /*79d0*/  ISETP.GT.AND P5, PT, R0, 0x8, P2 ;  /* 0x000000080000780c */ /* 0x000fe200017a4270 */
[-C--:B------:R-:W-:Y:S01]  /*79e0*/  FMUL R126, R126, R136.reuse ;  /* 0x000000887e7e7220 */ /* 0x080fe20000400000 */
[----:B------:R-:W-:Y:S01]  /*79f0*/  F2FP.BF16.F32.PACK_AB R123, RZ, R123 ;  /* 0x0000007bff7b723e */ /* 0x000fe200000010ff */
[----:B------:R-:W-:Y:S01]  /*7a00*/  FMUL R127, R127, R136 ;  /* 0x000000887f7f7220 */ /* 0x000fe20000400000 */
[----:B------:R-:W-:Y:S01]  /*7a10*/  F2FP.BF16.F32.PACK_AB R124, RZ, R124 ;  /* 0x0000007cff7c723e */ /* 0x000fe200000010ff */
[-C--:B------:R-:W-:Y:S01]  /*7a20*/  FMUL R113, R113, R136.reuse ;  /* 0x0000008871717220 */ /* 0x080fe20000400000 */
[----:B------:R-:W-:Y:S01]  /*7a30*/  F2FP.BF16.F32.PACK_AB R125, RZ, R125 ;  /* 0x0000007dff7d723e */ /* 0x000fe200000010ff */
[----:B------:R-:W-:Y:S01]  /*7a40*/  FMUL R112, R112, R136 ;  /* 0x0000008870707220 */ /* 0x000fe20000400000 */
[----:B------:R-:W-:Y:S01]  /*7a50*/  F2FP.BF16.F32.PACK_AB R126, RZ, R126 ;  /* 0x0000007eff7e723e */ /* 0x000fe200000010ff */
[----:B------:R-:W-:Y:S01]  /*7a60*/  @P4 STG.E.U16 desc[UR36][R8.64+0x12], R135 ;  /* 0x0000128708004986 */ /* 0x000fe2000c101524 */
[----:B------:R-:W-:Y:S01]  /*7a70*/  ISETP.GT.AND P4, PT, R0, 0x80, P0 ;  /* 0x000000800000780c */ /* 0x000fe20000784270 */
[-C--:B------:R-:W-:Y:S01]  /*7a80*/  FMUL R114, R114, R136.reuse ;  /* 0x0000008872727220 */ /* 0x080fe20000400000 */
[C---:B------:R-:W-:Y:S01]  /*7a90*/  ISETP.GT.AND P0, PT, R0.reuse, 0x88, P0 ;  /* 0x000000880000780c */ /* 0x040fe20000704270 */
[----:B------:R-:W-:Y:S01]  /*7aa0*/  @P5 STG.E.U16 desc[UR36][R8.64+0x10], R134 ;  /* 0x0000108608005986 */ /* 0x000fe2000c101524 */
[C---:B------:R-:W-:Y:S01]  /*7ab0*/  ISETP.GT.AND P5, PT, R0.reuse, 0x80, P3 ;  /* 0x000000800000780c */ /* 0x040fe20001fa4270 */
[-C--:B------:R-:W-:Y:S01]  /*7ac0*/  FMUL R115, R115, R136.reuse ;  /* 0x0000008873737220 */ /* 0x080fe20000400000 */
[----:B------:R-:W-:Y:S01]  /*7ad0*/  ISETP.GT.AND P3, PT, R0, 0x88, P3 ;  /* 0x000000880000780c */ /* 0x000fe20001f64270 */
[-C--:B------:R-:W-:Y:S01]  /*7ae0*/  FMUL R116, R116, R136.reuse ;  /* 0x0000008874747220 */ /* 0x080fe20000400000 */
[----:B------:R-:W-:Y:S01]  /*7af0*/  F2FP.BF16.F32.PACK_AB R127, RZ, R127 ;  /* 0x0000007fff7f723e */ /* 0x000fe200000010ff */
[-C--:B------:R-:W-:Y:S01]  /*7b00*/  FMUL R117, R117, R136.reuse ;  /* 0x0000008875757220 */ /* 0x080fe20000400000 */
[----:B------:R-:W-:Y:S01]  /*7b10*/  F2FP.BF16.F32.PACK_AB R113, RZ, R113 ;  /* 0x00000071ff71723e */ /* 0x000fe200000010ff */
[----:B------:R-:W-:Y:S01]  /*7b20*/  FMUL R118, R118, R136 ;  /* 0x0000008876767220 */ /* 0x000fe20000400000 */
[----:B------:R-:W-:Y:S01]  /*7b30*/  F2FP.BF16.F32.PACK_AB R112, RZ, R112 ;  /* 0x00000070ff70723e */ /* 0x000fe200000010ff */
[----:B------:R-:W-:Y:S01]  /*7b40*/  @P4 STG.E.U16 desc[UR36][R10.64], R120 ;  /* 0x000000780a004986 */ /* 0x000fe2000c101524 */
[----:B------:R-:W-:Y:S01]  /*7b50*/  IADD3 R12, P4, R141, R10, RZ ;  /* 0x0000000a8d0c7210 */ /* 0x000fe20007f9e0ff */
[----:B------:R-:W-:Y:S01]  /*7b60*/  FMUL R119, R119, R136 ;  /* 0x0000008877777220 */ /* 0x000fe20000400000 */
[----:B------:R-:W-:Y:S01]  /*7b70*/  F2FP.BF16.F32.PACK_AB R114, RZ, R114 ;  /* 0x00000072ff72723e */ /* 0x000fe200000010ff */
[----:B------:R0:W-:Y:S01]  /*7b80*/  @P5 STG.E.U16 desc[UR36][R10.64+0x2], R121 ;  /* 0x000002790a005986 */ /* 0x0001e2000c101524 */
[C---:B------:R-:W-:Y:S01]  /*7b90*/  ISETP.GT.AND P5, PT, R0.reuse, 0x80, P2 ;  /* 0x000000800000780c */ /* 0x040fe200017a4270 */
[--C-:B------:R-:W-:Y:S01]  /*7ba0*/  IMAD.X R13, R137, 0x1, R11.reuse, P4 ;  /* 0x00000001890d7824 */ /* 0x100fe200020e060b */
[----:B------:R-:W-:Y:S01]  /*7bb0*/  ISETP.GT.AND P4, PT, R0, 0x80, P1 ;  /* 0x000000800000780c */ /* 0x000fe20000f84270 */
[-C--:B------:R-:W-:Y:S01]  /*7bc0*/  FMUL R104, R104, R136.reuse ;  /* 0x0000008868687220 */ /* 0x080fe20000400000 */
[----:B------:R-:W-:Y:S01]  /*7bd0*/  ISETP.GT.AND P1, PT, R0, 0x88, P1 ;  /* 0x000000880000780c */ /* 0x000fe20000f24270 */
[-C--:B------:R-:W-:Y:S01]  /*7be0*/  FMUL R105, R105, R136.reuse ;  /* 0x0000008869697220 */ /* 0x080fe20000400000 */
[----:B------:R-:W-:Y:S01]  /*7bf0*/  @P0 STG.E.U16 desc[UR36][R12.64], R122 ;  /* 0x0000007a0c000986 */ /* 0x000fe2000c101524 */
[----:B------:R-:W-:Y:S01]  /*7c00*/  ISETP.GT.AND P0, PT, R3, 0x11, PT ;  /* 0x000000110300780c */ /* 0x000fe20003f04270 */
[-C--:B------:R-:W-:Y:S01]  /*7c10*/  FMUL R106, R106, R136.reuse ;  /* 0x000000886a6a7220 */ /* 0x080fe20000400000 */
[----:B------:R-:W-:Y:S01]  /*7c20*/  F2FP.BF16.F32.PACK_AB R115, RZ, R115 ;  /* 0x00000073ff73723e */ /* 0x000fe200000010ff */
[----:B------:R-:W-:Y:S01]  /*7c30*/  FMUL R107, R107, R136 ;  /* 0x000000886b6b7220 */ /* 0x000fe20000400000 */
[----:B------:R-:W-:Y:S01]  /*7c40*/  F2FP.BF16.F32.PACK_AB R116, RZ, R116 ;  /* 0x00000074ff74723e */ /* 0x000fe200000010ff */
[----:B------:R-:W-:Y:S01]  /*7c50*/  FMUL R108, R108, R136 ;  /* 0x000000886c6c7220 */ /* 0x000fe20000400000 */
[--C-:B------:R-:W-:Y:S01]  /*7c60*/  @P5 IMAD.MOV.U32 R14, RZ, RZ, R10.reuse ;  /* 0x000000ffff0e5224 */ /* 0x100fe200078e000a */
[----:B------:R-:W-:Y:S01]  /*7c70*/  F2FP.BF16.F32.PACK_AB R117, RZ, R117 ;  /* 0x00000075ff75723e */ /* 0x000fe200000010ff */
[--C-:B------:R-:W-:Y:S01]  /*7c80*/  @P5 IMAD.MOV.U32 R15, RZ, RZ, R11.reuse ;  /* 0x000000ffff0f5224 */ /* 0x100fe200078e000b */
[----:B------:R-:W-:Y:S01]  /*7c90*/  F2FP.BF16.F32.PACK_AB R118, RZ, R118 ;  /* 0x00000076ff76723e */ /* 0x000fe200000010ff */
[----:B------:R-:W-:Y:S01]  /*7ca0*/  @P4 IMAD.MOV.U32 R20, RZ, RZ, R10 ;  /* 0x000000ffff144224 */ /* 0x000fe200078e000a */
[----:B------:R-:W-:Y:S01]  /*7cb0*/  F2FP.BF16.F32.PACK_AB R119, RZ, R119 ;  /* 0x00000077ff77723e */ /* 0x000fe200000010ff */
[----:B------:R-:W-:Y:S01]  /*7cc0*/  @P4 IMAD.MOV.U32 R21, RZ, RZ, R11 ;  /* 0x000000ffff154224 */ /* 0x000fe200078e000b */
[----:B------:R-:W-:Y:S01]  /*7cd0*/  F2FP.BF16.F32.PACK_AB R104, RZ, R104 ;  /* 0x00000068ff68723e */ /* 0x000fe200000010ff */
[--C-:B0-----:R-:W-:Y:S01]  /*7ce0*/  @P3 IMAD.MOV.U32 R10, RZ, RZ, R12.reuse ;  /* 0x000000ffff0a3224 */ /* 0x101fe200078e000c */
[----:B------:R-:W-:Y:S01]  /*7cf0*/  F2FP.BF16.F32.PACK_AB R105, RZ, R105 ;  /* 0x00000069ff69723e */ /* 0x000fe200000010ff */
[--C-:B------:R-:W-:Y:S01]  /*7d00*/  @P3 IMAD.MOV.U32 R11, RZ, RZ, R13.reuse ;  /* 0x000000ffff0b3224 */ /* 0x100fe200078e000d */
[----:B------:R-:W-:Y:S01]  /*7d10*/  F2FP.BF16.F32.PACK_AB R106, RZ, R106 ;  /* 0x0000006aff6a723e */ /* 0x000fe200000010ff */
[-C--:B------:R-:W-:Y:S01]  /*7d20*/  FMUL R109, R109, R136.reuse ;  /* 0x000000886d6d7220 */ /* 0x080fe20000400000 */
[-C--:B------:R-:W-:Y:S01]  /*7d30*/  FMUL R111, R111, R136.reuse ;  /* 0x000000886f6f7220 */ /* 0x080fe20000400000 */
[----:B------:R-:W-:Y:S01]  /*7d40*/  F2FP.BF16.F32.PACK_AB R107, RZ, R107 ;  /* 0x0000006bff6b723e */ /* 0x000fe200000010ff */
[----:B------:R0:W-:Y:S01]  /*7d50*/  @P3 STG.E.U16 desc[UR36][R10.64+0x2], R123 ;  /* 0x0000027b0a003986 */ /* 0x0001e2000c101524 */
[----:B------:R-:W-:Y:S01]  /*7d60*/  ISETP.GT.AND P3, PT, R0, 0x88, P2 ;  /* 0x000000880000780c */ /* 0x000fe20001764270 */
[-C--:B------:R-:W-:Y:S01]  /*7d70*/  FMUL R110, R110, R136.reuse ;  /* 0x000000886e6e7220 */ /* 0x080fe20000400000 */
[----:B------:R-:W-:Y:S01]  /*7d80*/  ISETP.GT.AND P2, PT, R3, 0x10, PT ;  /* 0x000000100300780c */ /* 0x000fe20003f44270 */
[----:B------:R-:W-:Y:S01]  /*7d90*/  @P5 STG.E.U16 desc[UR36][R14.64+0x10], R124 ;  /* 0x0000107c0e005986 */ /* 0x000fe2000c101524 */
[----:B------:R-:W-:Y:S01]  /*7da0*/  ISETP.GT.AND P5, PT, R0, RZ, P0 ;  /* 0x000000ff0000720c */ /* 0x000fe200007a4270 */
[----:B------:R-:W-:Y:S01]  /*7db0*/  FMUL R96, R96, R136 ;  /* 0x0000008860607220 */ /* 0x000fe20000400000 */
[----:B------:R-:W-:Y:S01]  /*7dc0*/  F2FP.BF16.F32.PACK_AB R108, RZ, R108 ;  /* 0x0000006cff6c723e */ /* 0x000fe200000010ff */
[----:B------:R-:W-:Y:S01]  /*7dd0*/  @P4 STG.E.U16 desc[UR36][R20.64+0x12], R125 ;  /* 0x0000127d14004986 */ /* 0x000fe2000c101524 */
[----:B------:R-:W-:Y:S01]  /*7de0*/  ISETP.GT.AND P4, PT, R0, RZ, P2 ;  /* 0x000000ff0000720c */ /* 0x000fe20001784270 */
[-C--:B------:R-:W-:Y:S01]  /*7df0*/  FMUL R97, R97, R136.reuse ;  /* 0x0000008861617220 */ /* 0x080fe20000400000 */
[----:B------:R-:W-:Y:S01]  /*7e00*/  F2FP.BF16.F32.PACK_AB R109, RZ, R109 ;  /* 0x0000006dff6d723e */ /* 0x000fe200000010ff */
[----:B------:R-:W-:Y:S01]  /*7e10*/  FMUL R99, R99, R136 ;  /* 0x0000008863637220 */ /* 0x000fe20000400000 */
[----:B------:R-:W-:Y:S01]  /*7e20*/  F2FP.BF16.F32.PACK_AB R111, RZ, R111 ;  /* 0x0000006fff6f723e */ /* 0x000fe200000010ff */
[----:B0-----:R-:W-:Y:S01]  /*7e30*/  @P3 IMAD.MOV.U32 R10, RZ, RZ, R12 ;  /* 0x000000ffff0a3224 */ /* 0x001fe200078e000c */
[----:B------:R-:W-:Y:S01]  /*7e40*/  F2FP.BF16.F32.PACK_AB R110, RZ, R110 ;  /* 0x0000006eff6e723e */ /* 0x000fe200000010ff */
[----:B------:R-:W-:-:S02]  /*7e50*/  @P3 IMAD.MOV.U32 R11, RZ, RZ, R13 ;  /* 0x000000ffff0b3224 */ /* 0x000fc400078e000d */
[----:B------:R-:W-:Y:S01]  /*7e60*/  FMUL R98, R98, R136 ;  /* 0x0000008862627220 */ /* 0x000fe20000400000 */
[----:B------:R-:W-:Y:S01]  /*7e70*/  F2FP.BF16.F32.PACK_AB R96, RZ, R96 ;  /* 0x00000060ff60723e */ /* 0x000fe200000010ff */
[-C--:B------:R-:W-:Y:S01]  /*7e80*/  FMUL R100, R100, R136.reuse ;  /* 0x0000008864647220 */ /* 0x080fe20000400000 */
[----:B------:R-:W-:Y:S01]  /*7e90*/  F2FP.BF16.F32.PACK_AB R97, RZ, R97 ;  /* 0x00000061ff61723e */ /* 0x000fe200000010ff */
[----:B------:R0:W-:Y:S01]  /*7ea0*/  @P3 STG.E.U16 desc[UR36][R10.64+0x10], R126 ;  /* 0x0000107e0a003986 */ /* 0x0001e2000c101524 */
[----:B------:R-:W-:Y:S01]  /*7eb0*/  ISETP.GT.AND P3, PT, R0, 0x8, P2 ;  /* 0x000000080000780c */ /* 0x000fe20001764270 */
[-C--:B------:R-:W-:Y:S01]  /*7ec0*/  FMUL R101, R101, R136.reuse ;  /* 0x0000008865657220 */ /* 0x080fe20000400000 */
[----:B------:R-:W-:Y:S01]  /*7ed0*/  F2FP.BF16.F32.PACK_AB R99, RZ, R99 ;  /* 0x00000063ff63723e */ /* 0x000fe200000010ff */
[----:B------:R1:W-:Y:S01]  /*7ee0*/  @P1 STG.E.U16 desc[UR36][R12.64+0x12], R127 ;  /* 0x0000127f0c001986 */ /* 0x0003e2000c101524 */
[----:B------:R-:W-:Y:S01]  /*7ef0*/  ISETP.GT.AND P1, PT, R3, 0x18, PT ;  /* 0x000000180300780c */ /* 0x000fe20003f24270 */
[----:B------:R-:W-:Y:S01]  /*7f00*/  FMUL R102, R102, R136 ;  /* 0x0000008866667220 */ /* 0x000fe20000400000 */
[----:B------:R-:W-:Y:S01]  /*7f10*/  F2FP.BF16.F32.PACK_AB R98, RZ, R98 ;  /* 0x00000062ff62723e */ /* 0x000fe200000010ff */
[----:B------:R1:W-:Y:S01]  /*7f20*/  @P5 STG.E.U16 desc[UR36][R6.64+0x22], R113 ;  /* 0x0000227106005986 */ /* 0x0003e2000c101524 */
[C---:B------:R-:W-:Y:S01]  /*7f30*/  ISETP.GT.AND P5, PT, R0.reuse, 0x8, P0 ;  /* 0x000000080000780c */ /* 0x040fe200007a4270 */
[----:B------:R-:W-:Y:S01]  /*7f40*/  FMUL R103, R103, R136 ;  /* 0x0000008867677220 */ /* 0x000fe20000400000 */
[----:B------:R-:W-:Y:S01]  /*7f50*/  F2FP.BF16.F32.PACK_AB R100, RZ, R100 ;  /* 0x00000064ff64723e */ /* 0x000fe200000010ff */
[----:B------:R1:W-:Y:S01]  /*7f60*/  @P4 STG.E.U16 desc[UR36][R6.64+0x20], R112 ;  /* 0x0000207006004986 */ /* 0x0003e2000c101524 */
[----:B------:R-:W-:Y:S01]  /*7f70*/  ISETP.GT.AND P4, PT, R0, RZ, P1 ;  /* 0x000000ff0000720c */ /* 0x000fe20000f84270 */
[----:B0-----:R-:W-:Y:S01]  /*7f80*/  IMAD.WIDE.U32 R10, R4, 0xf0, R8 ;  /* 0x000000f0040a7825 */ /* 0x001fe200078e0008 */
[----:B------:R-:W-:Y:S01]  /*7f90*/  F2FP.BF16.F32.PACK_AB R101, RZ, R101 ;  /* 0x00000065ff65723e */ /* 0x000fe200000010ff */
[----:B------:R1:W-:Y:S01]  /*7fa0*/  @P3 STG.E.U16 desc[UR36][R8.64+0x20], R114 ;  /* 0x0000207208003986 */ /* 0x0003e2000c101524 */
[----:B------:R-:W-:Y:S01]  /*7fb0*/  ISETP.GT.AND P3, PT, R3, 0x19, PT ;  /* 0x000000190300780c */ /* 0x000fe20003f64270 */
[----:B------:R-:W-:Y:S01]  /*7fc0*/  IMAD.IADD R11, R5, 0x1, R11 ;  /* 0x00000001050b7824 */ /* 0x000fe200078e020b */
[----:B------:R-:W-:Y:S01]  /*7fd0*/  F2FP.BF16.F32.PACK_AB R102, RZ, R102 ;  /* 0x00000066ff66723e */ /* 0x000fe200000010ff */
[-C--:B------:R-:W-:Y:S01]  /*7fe0*/  FMUL R88, R88, R136.reuse ;  /* 0x0000008858587220 */ /* 0x080fe20000400000 */
[----:B------:R-:W-:Y:S01]  /*7ff0*/  F2FP.BF16.F32.PACK_AB R103, RZ, R103 ;  /* 0x00000067ff67723e */ /* 0x000fe200000010ff */
[----:B------:R1:W-:Y:S01]  /*8000*/  @P5 STG.E.U16 desc[UR36][R8.64+0x22], R115 ;  /* 0x0000227308005986 */ /* 0x0003e2000c101524 */
[----:B------:R-:W-:Y:S01]  /*8010*/  ISETP.GT.AND P5, PT, R0, RZ, P3 ;  /* 0x000000ff0000720c */ /* 0x000fe20001fa4270 */
[-C--:B------:R-:W-:Y:S01]  /*8020*/  FMUL R89, R89, R136.reuse ;  /* 0x0000008859597220 */ /* 0x080fe20000400000 */
[-C--:B------:R-:W-:Y:S01]  /*8030*/  FMUL R90, R90, R136.reuse ;  /* 0x000000885a5a7220 */ /* 0x080fe20000400000 */
[----:B------:R1:W-:Y:S01]  /*8040*/  @P4 STG.E.U16 desc[UR36][R6.64+0x30], R116 ;  /* 0x0000307406004986 */ /* 0x0003e2000c101524 */
[----:B------:R-:W-:Y:S01]  /*8050*/  ISETP.GT.AND P4, PT, R0, 0x8, P1 ;  /* 0x000000080000780c */ /* 0x000fe20000f84270 */
[----:B------:R-:W-:Y:S01]  /*8060*/  FMUL R91, R91, R136 ;  /* 0x000000885b5b7220 */ /* 0x000fe20000400000 */
[----:B------:R-:W-:Y:S01]  /*8070*/  F2FP.BF16.F32.PACK_AB R88, RZ, R88 ;  /* 0x00000058ff58723e */ /* 0x000fe200000010ff */
[-C--:B------:R-:W-:Y:S01]  /*8080*/  FMUL R93, R93, R136.reuse ;  /* 0x000000885d5d7220 */ /* 0x080fe20000400000 */
[----:B------:R-:W-:Y:S01]  /*8090*/  F2FP.BF16.F32.PACK_AB R89, RZ, R89 ;  /* 0x00000059ff59723e */ /* 0x000fe200000010ff */
[----:B------:R-:W-:Y:S01]  /*80a0*/  FMUL R92, R92, R136 ;  /* 0x000000885c5c7220 */ /* 0x000fe20000400000 */
[----:B------:R-:W-:Y:S01]  /*80b0*/  F2FP.BF16.F32.PACK_AB R90, RZ, R90 ;  /* 0x0000005aff5a723e */ /* 0x000fe200000010ff */
[-C--:B------:R-:W-:Y:S01]  /*80c0*/  FMUL R94, R94, R136.reuse ;  /* 0x000000885e5e7220 */ /* 0x080fe20000400000 */
[----:B------:R-:W-:Y:S01]  /*80d0*/  F2FP.BF16.F32.PACK_AB R91, RZ, R91 ;  /* 0x0000005bff5b723e */ /* 0x000fe200000010ff */
[----:B------:R1:W-:Y:S01]  /*80e0*/  @P5 STG.E.U16 desc[UR36][R6.64+0x32], R117 ;  /* 0x0000327506005986 */ /* 0x0003e2000c101524 */
[C---:B------:R-:W-:Y:S01]  /*80f0*/  ISETP.GT.AND P5, PT, R0.reuse, 0x8, P3 ;  /* 0x000000080000780c */ /* 0x040fe20001fa4270 */
[-C--:B------:R-:W-:Y:S01]  /*8100*/  FMUL R95, R95, R136.reuse ;  /* 0x000000885f5f7220 */ /* 0x080fe20000400000 */
[----:B------:R-:W-:Y:S01]  /*8110*/  F2FP.BF16.F32.PACK_AB R93, RZ, R93 ;  /* 0x0000005dff5d723e */ /* 0x000fe200000010ff */
[----:B------:R1:W-:Y:S01]  /*8120*/  @P4 STG.E.U16 desc[UR36][R8.64+0x30], R118 ;  /* 0x0000307608004986 */ /* 0x0003e2000c101524 */
[----:B------:R-:W-:Y:S01]  /*8130*/  ISETP.GT.AND P4, PT, R0, 0x80, P2 ;  /* 0x000000800000780c */ /* 0x000fe20001784270 */
[-C--:B------:R-:W-:Y:S01]  /*8140*/  FMUL R80, R80, R136.reuse ;  /* 0x0000008850507220 */ /* 0x080fe20000400000 */
[----:B------:R-:W-:Y:S01]  /*8150*/  ISETP.GT.AND P2, PT, R0, 0x88, P2 ;  /* 0x000000880000780c */ /* 0x000fe20001744270 */
[----:B------:R-:W-:Y:S01]  /*8160*/  FMUL R81, R81, R136 ;  /* 0x0000008851517220 */ /* 0x000fe20000400000 */
[----:B------:R-:W-:Y:S01]  /*8170*/  F2FP.BF16.F32.PACK_AB R92, RZ, R92 ;  /* 0x0000005cff5c723e */ /* 0x000fe200000010ff */
[----:B------:R-:W-:Y:S01]  /*8180*/  FMUL R83, R83, R136 ;  /* 0x0000008853537220 */ /* 0x000fe20000400000 */
[----:B------:R-:W-:Y:S01]  /*8190*/  F2FP.BF16.F32.PACK_AB R94, RZ, R94 ;  /* 0x0000005eff5e723e */ /* 0x000fe200000010ff */
[----:B------:R-:W-:Y:S01]  /*81a0*/  FMUL R82, R82, R136 ;  /* 0x0000008852527220 */ /* 0x000fe20000400000 */
[----:B------:R-:W-:Y:S01]  /*81b0*/  F2FP.BF16.F32.PACK_AB R95, RZ, R95 ;  /* 0x0000005fff5f723e */ /* 0x000fe200000010ff */
[----:B------:R1:W-:Y:S01]  /*81c0*/  @P5 STG.E.U16 desc[UR36][R8.64+0x32], R119 ;  /* 0x0000327708005986 */ /* 0x0003e2000c101524 */
[----:B------:R-:W-:Y:S01]  /*81d0*/  IADD3 R4, P5, R141, R10, RZ ;  /* 0x0000000a8d047210 */ /* 0x000fe20007fbe0ff */
[----:B------:R-:W-:Y:S01]  /*81e0*/  FMUL R84, R84, R136 ;  /* 0x0000008854547220 */ /* 0x000fe20000400000 */
[----:B------:R-:W-:Y:S01]  /*81f0*/  F2FP.BF16.F32.PACK_AB R80, RZ, R80 ;  /* 0x00000050ff50723e */ /* 0x000fe200000010ff */
[----:B------:R1:W-:Y:S01]  /*8200*/  @P4 STG.E.U16 desc[UR36][R10.64+0x20], R104 ;  /* 0x000020680a004986 */ /* 0x0003e2000c101524 */
[C---:B------:R-:W-:Y:S01]  /*8210*/  ISETP.GT.AND P4, PT, R0.reuse, 0x80, P0 ;  /* 0x000000800000780c */ /* 0x040fe20000784270 */
[----:B------:R-:W-:Y:S01]  /*8220*/  IMAD.X R5, R137, 0x1, R11, P5 ;  /* 0x0000000189057824 */ /* 0x000fe200028e060b */
[----:B------:R-:W-:Y:S01]  /*8230*/  ISETP.GT.AND P0, PT, R0, 0x88, P0 ;  /* 0x000000880000780c */ /* 0x000fe20000704270 */
[-C--:B------:R-:W-:Y:S01]  /*8240*/  FMUL R85, R85, R136.reuse ;  /* 0x0000008855557220 */ /* 0x080fe20000400000 */
[----:B------:R-:W-:Y:S01]  /*8250*/  F2FP.BF16.F32.PACK_AB R81, RZ, R81 ;  /* 0x00000051ff51723e */ /* 0x000fe200000010ff */
[-C--:B------:R-:W-:Y:S01]  /*8260*/  FMUL R86, R86, R136.reuse ;  /* 0x0000008856567220 */ /* 0x080fe20000400000 */
[----:B------:R-:W-:Y:S01]  /*8270*/  F2FP.BF16.F32.PACK_AB R83, RZ, R83 ;  /* 0x00000053ff53723e */ /* 0x000fe200000010ff */
[----:B------:R-:W-:Y:S01]  /*8280*/  FMUL R87, R87, R136 ;  /* 0x0000008857577220 */ /* 0x000fe20000400000 */
[----:B------:R-:W-:Y:S01]  /*8290*/  F2FP.BF16.F32.PACK_AB R82, RZ, R82 ;  /* 0x00000052ff52723e */ /* 0x000fe200000010ff */
[----:B------:R-:W-:Y:S01]  /*82a0*/  FMUL R72, R72, R136 ;  /* 0x0000008848487220 */ /* 0x000fe20000400000 */
[----:B------:R-:W-:Y:S01]  /*82b0*/  F2FP.BF16.F32.PACK_AB R84, RZ, R84 ;  /* 0x00000054ff54723e */ /* 0x000fe200000010ff */
[-C--:B------:R-:W-:Y:S01]  /*82c0*/  FMUL R73, R73, R136.reuse ;  /* 0x0000008849497220 */ /* 0x080fe20000400000 */
[----:B------:R-:W-:Y:S01]  /*82d0*/  F2FP.BF16.F32.PACK_AB R85, RZ, R85 ;  /* 0x00000055ff55723e */ /* 0x000fe200000010ff */
[----:B------:R1:W-:Y:S01]  /*82e0*/  @P4 STG.E.U16 desc[UR36][R10.64+0x22], R105 ;  /* 0x000022690a004986 */ /* 0x0003e2000c101524 */
[----:B------:R-:W-:Y:S01]  /*82f0*/  ISETP.GT.AND P4, PT, R0, 0x80, P1 ;  /* 0x000000800000780c */ /* 0x000fe20000f84270 */
[-C--:B------:R-:W-:Y:S01]  /*8300*/  FMUL R74, R74, R136.reuse ;  /* 0x000000884a4a7220 */ /* 0x080fe20000400000 */
[C---:B------:R-:W-:Y:S01]  /*8310*/  ISETP.GT.AND P1, PT, R0.reuse, 0x88, P1 ;  /* 0x000000880000780c */ /* 0x040fe20000f24270 */
[----:B------:R1:W-:Y:S01]  /*8320*/  @P2 STG.E.U16 desc[UR36][R4.64+0x20], R106 ;  /* 0x0000206a04002986 */ /* 0x0003e2000c101524 */
[C---:B------:R-:W-:Y:S01]  /*8330*/  ISETP.GT.AND P2, PT, R0.reuse, 0x80, P3 ;  /* 0x000000800000780c */ /* 0x040fe20001f44270 */
[----:B------:R-:W-:Y:S01]  /*8340*/  FMUL R75, R75, R136 ;  /* 0x000000884b4b7220 */ /* 0x000fe20000400000 */
[----:B------:R-:W-:Y:S01]  /*8350*/  ISETP.GT.AND P3, PT, R0, 0x88, P3 ;  /* 0x000000880000780c */ /* 0x000fe20001f64270 */
[----:B------:R1:W-:Y:S01]  /*8360*/  @P0 STG.E.U16 desc[UR36][R4.64+0x22], R107 ;  /* 0x0000226b04000986 */ /* 0x0003e2000c101524 */
[----:B------:R-:W-:Y:S01]  /*8370*/  F2FP.BF16.F32.PACK_AB R86, RZ, R86 ;  /* 0x00000056ff56723e */ /* 0x000fe200000010ff */
[-C--:B------:R-:W-:Y:S01]  /*8380*/  FMUL R77, R77, R136.reuse ;  /* 0x000000884d4d7220 */ /* 0x080fe20000400000 */
[----:B------:R-:W-:Y:S01]  /*8390*/  F2FP.BF16.F32.PACK_AB R87, RZ, R87 ;  /* 0x00000057ff57723e */ /* 0x000fe200000010ff */
[----:B------:R-:W-:Y:S01]  /*83a0*/  FMUL R76, R76, R136 ;  /* 0x000000884c4c7220 */ /* 0x000fe20000400000 */
[----:B------:R-:W-:Y:S01]  /*83b0*/  F2FP.BF16.F32.PACK_AB R72, RZ, R72 ;  /* 0x00000048ff48723e */ /* 0x000fe200000010ff */
[----:B------:R1:W-:Y:S01]  /*83c0*/  @P4 STG.E.U16 desc[UR36][R10.64+0x30], R108 ;  /* 0x0000306c0a004986 */ /* 0x0003e2000c101524 */
[----:B------:R-:W-:Y:S01]  /*83d0*/  F2FP.BF16.F32.PACK_AB R73, RZ, R73 ;  /* 0x00000049ff49723e */ /* 0x000fe200000010ff */
[----:B------:R-:W-:Y:S01]  /*83e0*/  FMUL R78, R78, R136 ;  /* 0x000000884e4e7220 */ /* 0x000fe20000400000 */
[----:B------:R-:W-:Y:S01]  /*83f0*/  F2FP.BF16.F32.PACK_AB R74, RZ, R74 ;  /* 0x0000004aff4a723e */ /* 0x000fe200000010ff */
[----:B------:R1:W-:Y:S01]  /*8400*/  @P2 STG.E.U16 desc[UR36][R10.64+0x32], R109 ;  /* 0x0000326d0a002986 */ /* 0x0003e2000c101524 */
[----:B------:R-:W-:Y:S01]  /*8410*/  ISETP.GT.AND P2, PT, R3, 0x21, PT ;  /* 0x000000210300780c */ /* 0x000fe20003f44270 */
[-C--:B------:R-:W-:Y:S01]  /*8420*/  FMUL R79, R79, R136.reuse ;  /* 0x000000884f4f7220 */ /* 0x080fe20000400000 */
[----:B------:R-:W-:Y:S01]  /*8430*/  F2FP.BF16.F32.PACK_AB R75, RZ, R75 ;  /* 0x0000004bff4b723e */ /* 0x000fe200000010ff */
[----:B------:R1:W-:Y:S01]  /*8440*/  @P3 STG.E.U16 desc[UR36][R4.64+0x32], R111 ;  /* 0x0000326f04003986 */ /* 0x0003e2000c101524 */
[----:B------:R-:W-:Y:S01]  /*8450*/  ISETP.GT.AND P3, PT, R3, 0x20, PT ;  /* 0x000000200300780c */ /* 0x000fe20003f64270 */
[-C--:B------:R-:W-:Y:S01]  /*8460*/  FMUL R64, R64, R136.reuse ;  /* 0x0000008840407220 */ /* 0x080fe20000400000 */
[C---:B------:R-:W-:Y:S01]  /*8470*/  ISETP.GT.AND P4, PT, R0.reuse, RZ, P2 ;  /* 0x000000ff0000720c */ /* 0x040fe20001784270 */
[----:B------:R1:W-:Y:S01]  /*8480*/  @P1 STG.E.U16 desc[UR36][R4.64+0x30], R110 ;  /* 0x0000306e04001986 */ /* 0x0003e2000c101524 */
[C---:B------:R-:W-:Y:S01]  /*8490*/  ISETP.GT.AND P0, PT, R0.reuse, RZ, P3 ;  /* 0x000000ff0000720c */ /* 0x040fe20001f04270 */
[-C--:B------:R-:W-:Y:S01]  /*84a0*/  FMUL R65, R65, R136.reuse ;  /* 0x0000008841417220 */ /* 0x080fe20000400000 */
[C---:B------:R-:W-:Y:S01]  /*84b0*/  ISETP.GT.AND P1, PT, R0.reuse, 0x8, P2 ;  /* 0x000000080000780c */ /* 0x040fe20001724270 */
[-C--:B------:R-:W-:Y:S01]  /*84c0*/  FMUL R67, R67, R136.reuse ;  /* 0x0000008843437220 */ /* 0x080fe20000400000 */
[----:B------:R-:W-:Y:S01]  /*84d0*/  ISETP.GT.AND P5, PT, R0, 0x8, P3 ;  /* 0x000000080000780c */ /* 0x000fe20001fa4270 */
[-C--:B------:R-:W-:Y:S01]  /*84e0*/  FMUL R66, R66, R136.reuse ;  /* 0x0000008842427220 */ /* 0x080fe20000400000 */
[----:B------:R-:W-:Y:S01]  /*84f0*/  F2FP.BF16.F32.PACK_AB R77, RZ, R77 ;  /* 0x0000004dff4d723e */ /* 0x000fe200000010ff */
[----:B------:R-:W-:Y:S01]  /*8500*/  FMUL R68, R68, R136 ;  /* 0x0000008844447220 */ /* 0x000fe20000400000 */
        /* <DEDUP_REMOVED lines=14> */
[----:B------:R-:W-:Y:S01]  /*85f0*/  F2FP.BF16.F32.PACK_AB R67, RZ, R67 ;  /* 0x00000043ff43723e */ /* 0x000fe200000010ff */
[----:B------:R1:W-:Y:S01]  /*8600*/  @P5 STG.E.U16 desc[UR36][R8.64+0x40], R98 ;  /* 0x0000406208005986 */ /* 0x0003e2000c101524 */
[C---:B------:R-:W-:Y:S01]  /*8610*/  ISETP.GT.AND P5, PT, R0.reuse, RZ, P0 ;  /* 0x000000ff0000720c */ /* 0x040fe200007a4270 */
[-C--:B------:R-:W-:Y:S01]  /*8620*/  FMUL R57, R57, R136.reuse ;  /* 0x0000008839397220 */ /* 0x080fe20000400000 */
[----:B------:R-:W-:Y:S01]  /*8630*/  ISETP.GT.AND P4, PT, R0, RZ, P1 ;  /* 0x000000ff0000720c */ /* 0x000fe20000f84270 */
[----:B------:R-:W-:Y:S01]  /*8640*/  FMUL R58, R58, R136 ;  /* 0x000000883a3a7220 */ /* 0x000fe20000400000 */
[----:B------:R-:W-:Y:S01]  /*8650*/  F2FP.BF16.F32.PACK_AB R66, RZ, R66 ;  /* 0x00000042ff42723e */ /* 0x000fe200000010ff */
        /* <DEDUP_REMOVED lines=10> */
[----:B------:R-:W-:Y:S01]  /*8700*/  FMUL R63, R63, R136 ;  /* 0x000000883f3f7220 */ /* 0x000fe20000400000 */
[----:B------:R-:W-:Y:S01]  /*8710*/  F2FP.BF16.F32.PACK_AB R56, RZ, R56 ;  /* 0x00000038ff38723e */ /* 0x000fe200000010ff */
[----:B------:R1:W-:Y:S01]  /*8720*/  @P4 STG.E.U16 desc[UR36][R6.64+0x52], R101 ;  /* 0x0000526506004986 */ /* 0x0003e2000c101524 */
[----:B------:R-:W-:Y:S01]  /*8730*/  ISETP.GT.AND P4, PT, R0, 0x8, P1 ;  /* 0x000000080000780c */ /* 0x000fe20000f84270 */
[-C--:B------:R-:W-:Y:S01]  /*8740*/  FMUL R48, R48, R136.reuse ;  /* 0x0000008830307220 */ /* 0x080fe20000400000 */
[----:B------:R-:W-:Y:S01]  /*8750*/  F2FP.BF16.F32.PACK_AB R57, RZ, R57 ;  /* 0x00000039ff39723e */ /* 0x000fe200000010ff */
[----:B------:R-:W-:Y:S01]  /*8760*/  FMUL R49, R49, R136 ;  /* 0x0000008831317220 */ /* 0x000fe20000400000 */
[----:B------:R-:W-:Y:S01]  /*8770*/  F2FP.BF16.F32.PACK_AB R58, RZ, R58 ;  /* 0x0000003aff3a723e */ /* 0x000fe200000010ff */
[-C--:B------:R-:W-:Y:S01]  /*8780*/  FMUL R51, R51, R136.reuse ;  /* 0x0000008833337220 */ /* 0x080fe20000400000 */
        /* <DEDUP_REMOVED lines=29> */
[----:B------:R1:W-:Y:S01]  /*8960*/  @P2 STG.E.U16 desc[UR36][R4.64+0x42], R91 ;  /* 0x0000425b04002986 */ /* 0x0003e2000c101524 */
[----:B------:R-:W-:Y:S01]  /*8970*/  ISETP.GT.AND P2, PT, R3, 0x31, PT ;  /* 0x000000310300780c */ /* 0x000fe20003f44270 */
[-C--:B------:R-:W-:Y:S01]  /*8980*/  FMUL R44, R44, R136.reuse ;  /* 0x000000882c2c7220 */ /* 0x080fe20000400000 */
[----:B------:R-:W-:Y:S01]  /*8990*/  F2FP.BF16.F32.PACK_AB R51, RZ, R51 ;  /* 0x00000033ff33723e */ /* 0x000fe200000010ff */
[----:B------:R-:W-:Y:S01]  /*89a0*/  FMUL R45, R45, R136 ;  /* 0x000000882d2d7220 */ /* 0x000fe20000400000 */
[----:B------:R-:W-:Y:S01]  /*89b0*/  F2FP.BF16.F32.PACK_AB R50, RZ, R50 ;  /* 0x00000032ff32723e */ /* 0x000fe200000010ff */
[----:B------:R1:W-:Y:S01]  /*89c0*/  @P4 STG.E.U16 desc[UR36][R10.64+0x50], R92 ;  /* 0x0000505c0a004986 */ /* 0x0003e2000c101524 */
[----:B------:R-:W-:Y:S01]  /*89d0*/  ISETP.GT.AND P4, PT, R0, RZ, P2 ;  /* 0x000000ff0000720c */ /* 0x000fe20001784270 */
[----:B------:R-:W-:Y:S01]  /*89e0*/  FMUL R46, R46, R136 ;  /* 0x000000882e2e7220 */ /* 0x000fe20000400000 */
[----:B------:R-:W-:Y:S01]  /*89f0*/  F2FP.BF16.F32.PACK_AB R52, RZ, R52 ;  /* 0x00000034ff34723e */ /* 0x000fe200000010ff */
[----:B------:R1:W-:Y:S01]  /*8a00*/  @P3 STG.E.U16 desc[UR36][R10.64+0x52], R93 ;  /* 0x0000525d0a003986 */ /* 0x0003e2000c101524 */
[----:B------:R-:W-:Y:S01]  /*8a10*/  ISETP.GT.AND P3, PT, R3, 0x30, PT ;  /* 0x000000300300780c */ /* 0x000fe20003f64270 */
[-C--:B------:R-:W-:Y:S01]  /*8a20*/  FMUL R47, R47, R136.reuse ;  /* 0x000000882f2f7220 */ /* 0x080fe20000400000 */
[----:B------:R-:W-:Y:S01]  /*8a30*/  F2FP.BF16.F32.PACK_AB R53, RZ, R53 ;  /* 0x00000035ff35723e */ /* 0x000fe200000010ff */
[----:B------:R1:W-:Y:S01]  /*8a40*/  @P0 STG.E.U16 desc[UR36][R4.64+0x50], R94 ;  /* 0x0000505e04000986 */ /* 0x0003e2000c101524 */
[----:B------:R-:W-:Y:S01]  /*8a50*/  ISETP.GT.AND P0, PT, R0, RZ, P3 ;  /* 0x000000ff0000720c */ /* 0x000fe20001f04270 */
[-C--:B------:R-:W-:Y:S01]  /*8a60*/  FMUL R32, R32, R136.reuse ;  /* 0x0000008820207220 */ /* 0x080fe20000400000 */
[C---:B------:R-:W-:Y:S01]  /*8a70*/  ISETP.GT.AND P5, PT, R0.reuse, 0x8, P3 ;  /* 0x000000080000780c */ /* 0x040fe20001fa4270 */
[----:B------:R1:W-:Y:S01]  /*8a80*/  @P1 STG.E.U16 desc[UR36][R4.64+0x52], R95 ;  /* 0x0000525f04001986 */ /* 0x0003e2000c101524 */
[----:B------:R-:W-:Y:S01]  /*8a90*/  ISETP.GT.AND P1, PT, R0, 0x8, P2 ;  /* 0x000000080000780c */ /* 0x000fe20001724270 */
[----:B------:R-:W-:Y:S01]  /*8aa0*/  FMUL R33, R33, R136 ;  /* 0x0000008821217220 */ /* 0x000fe20000400000 */
[----:B------:R-:W-:Y:S01]  /*8ab0*/  F2FP.BF16.F32.PACK_AB R54, RZ, R54 ;  /* 0x00000036ff36723e */ /* 0x000fe200000010ff */
[----:B------:R1:W-:Y:S01]  /*8ac0*/  @P4 STG.E.U16 desc[UR36][R6.64+0x62], R81 ;  /* 0x0000625106004986 */ /* 0x0003e2000c101524 */
[----:B------:R-:W-:Y:S01]  /*8ad0*/  F2FP.BF16.F32.PACK_AB R55, RZ, R55 ;  /* 0x00000037ff37723e */ /* 0x000fe200000010ff */
[----:B------:R-:W-:Y:S01]  /*8ae0*/  FMUL R34, R34, R136 ;  /* 0x0000008822227220 */ /* 0x000fe20000400000 */
[----:B------:R-:W-:Y:S01]  /*8af0*/  F2FP.BF16.F32.PACK_AB R40, RZ, R40 ;  /* 0x00000028ff28723e */ /* 0x000fe200000010ff */
[-C--:B------:R-:W-:Y:S01]  /*8b00*/  FMUL R35, R35, R136.reuse ;  /* 0x0000008823237220 */ /* 0x080fe20000400000 */
[----:B------:R-:W-:Y:S01]  /*8b10*/  F2FP.BF16.F32.PACK_AB R41, RZ, R41 ;  /* 0x00000029ff29723e */ /* 0x000fe200000010ff */
[----:B------:R1:W-:Y:S01]  /*8b20*/  @P0 STG.E.U16 desc[UR36][R6.64+0x60], R80 ;  /* 0x0000605006000986 */ /* 0x0003e2000c101524 */
[C---:B------:R-:W-:Y:S01]  /*8b30*/  ISETP.GT.AND P0, PT, R3.reuse, 0x38, PT ;  /* 0x000000380300780c */ /* 0x040fe20003f04270 */
        /* <DEDUP_REMOVED lines=9> */
[----:B------:R-:W-:Y:S01]  /*8bd0*/  ISETP.GT.AND P4, PT, R0, RZ, P1 ;  /* 0x000000ff0000720c */ /* 0x000fe20000f84270 */
        /* <DEDUP_REMOVED lines=10> */
[----:B------:R1:W-:Y:S01]  /*8c80*/  @P5 STG.E.U16 desc[UR36][R6.64+0x70], R84 ;  /* 0x0000705406005986 */ /* 0x0003e2000c101524 */
[----:B------:R-:W-:Y:S01]  /*8c90*/  ISETP.GT.AND P5, PT, R0, 0x8, P0 ;  /* 0x000000080000780c */ /* 0x000fe200007a4270 */
[-C--:B------:R-:W-:Y:S01]  /*8ca0*/  FMUL R28, R28, R136.reuse ;  /* 0x000000881c1c7220 */ /* 0x080fe20000400000 */
[----:B------:R-:W-:Y:S01]  /*8cb0*/  F2FP.BF16.F32.PACK_AB R33, RZ, R33 ;  /* 0x00000021ff21723e */ /* 0x000fe200000010ff */
[----:B------:R1:W-:Y:S01]  /*8cc0*/  @P4 STG.E.U16 desc[UR36][R6.64+0x72], R85 ;  /* 0x0000725506004986 */ /* 0x0003e2000c101524 */
[----:B------:R-:W-:Y:S01]  /*8cd0*/  ISETP.GT.AND P4, PT, R0, 0x8, P1 ;  /* 0x000000080000780c */ /* 0x000fe20000f84270 */
[----:B------:R-:W-:Y:S01]  /*8ce0*/  FMUL R29, R29, R136 ;  /* 0x000000881d1d7220 */ /* 0x000fe20000400000 */
[----:B------:R-:W-:Y:S01]  /*8cf0*/  F2FP.BF16.F32.PACK_AB R34, RZ, R34 ;  /* 0x00000022ff22723e */ /* 0x000fe200000010ff */
[-C--:B------:R-:W-:Y:S01]  /*8d00*/  FMUL R30, R30, R136.reuse ;  /* 0x000000881e1e7220 */ /* 0x080fe20000400000 */
[----:B------:R-:W-:Y:S01]  /*8d10*/  F2FP.BF16.F32.PACK_AB R35, RZ, R35 ;  /* 0x00000023ff23723e */ /* 0x000fe200000010ff */
[----:B------:R-:W-:Y:S01]  /*8d20*/  FMUL R31, R31, R136 ;  /* 0x000000881f1f7220 */ /* 0x000fe20000400000 */
[----:B------:R-:W-:-:S02]  /*8d30*/  F2FP.BF16.F32.PACK_AB R36, RZ, R36 ;  /* 0x00000024ff24723e */ /* 0x000fc400000010ff */
[----:B------:R-:W-:Y:S01]  /*8d40*/  F2FP.BF16.F32.PACK_AB R37, RZ, R37 ;  /* 0x00000025ff25723e */ /* 0x000fe200000010ff */
[----:B------:R1:W-:Y:S01]  /*8d50*/  @P5 STG.E.U16 desc[UR36][R8.64+0x70], R86 ;  /* 0x0000705608005986 */ /* 0x0003e2000c101524 */
[C---:B------:R-:W-:Y:S02]  /*8d60*/  ISETP.GT.AND P5, PT, R0.reuse, 0x80, P3 ;  /* 0x000000800000780c */ /* 0x040fe40001fa4270 */
[C---:B------:R-:W-:Y:S01]  /*8d70*/  ISETP.GT.AND P3, PT, R0.reuse, 0x88, P3 ;  /* 0x000000880000780c */ /* 0x040fe20001f64270 */
[----:B------:R1:W-:Y:S01]  /*8d80*/  @P4 STG.E.U16 desc[UR36][R8.64+0x72], R87 ;  /* 0x0000725708004986 */ /* 0x0003e2000c101524 */
[C---:B------:R-:W-:Y:S02]  /*8d90*/  ISETP.GT.AND P4, PT, R0.reuse, 0x80, P2 ;  /* 0x000000800000780c */ /* 0x040fe40001784270 */
[----:B------:R-:W-:Y:S02]  /*8da0*/  ISETP.GT.AND P2, PT, R0, 0x88, P2 ;  /* 0x000000880000780c */ /* 0x000fe40001744270 */
[----:B------:R-:W-:-:S02]  /*8db0*/  F2FP.BF16.F32.PACK_AB R38, RZ, R38 ;  /* 0x00000026ff26723e */ /* 0x000fc400000010ff */
[----:B------:R-:W-:Y:S02]  /*8dc0*/  F2FP.BF16.F32.PACK_AB R39, RZ, R39 ;  /* 0x00000027ff27723e */ /* 0x000fe400000010ff */
[----:B------:R-:W-:Y:S01]  /*8dd0*/  F2FP.BF16.F32.PACK_AB R24, RZ, R24 ;  /* 0x00000018ff18723e */ /* 0x000fe200000010ff */
[----:B------:R1:W-:Y:S01]  /*8de0*/  @P5 STG.E.U16 desc[UR36][R10.64+0x60], R72 ;  /* 0x000060480a005986 */ /* 0x0003e2000c101524 */
[----:B------:R-:W-:Y:S02]  /*8df0*/  F2FP.BF16.F32.PACK_AB R25, RZ, R25 ;  /* 0x00000019ff19723e */ /* 0x000fe400000010ff */
[----:B------:R-:W-:Y:S01]  /*8e00*/  F2FP.BF16.F32.PACK_AB R26, RZ, R26 ;  /* 0x0000001aff1a723e */ /* 0x000fe200000010ff */
[----:B------:R1:W-:Y:S01]  /*8e10*/  @P4 STG.E.U16 desc[UR36][R10.64+0x62], R73 ;  /* 0x000062490a004986 */ /* 0x0003e2000c101524 */
[C---:B------:R-:W-:Y:S02]  /*8e20*/  ISETP.GT.AND P4, PT, R0.reuse, 0x80, P0 ;  /* 0x000000800000780c */ /* 0x040fe40000784270 */
[C---:B------:R-:W-:Y:S01]  /*8e30*/  ISETP.GT.AND P0, PT, R0.reuse, 0x88, P0 ;  /* 0x000000880000780c */ /* 0x040fe20000704270 */
[----:B------:R1:W-:Y:S01]  /*8e40*/  @P3 STG.E.U16 desc[UR36][R4.64+0x60], R74 ;  /* 0x0000604a04003986 */ /* 0x0003e2000c101524 */
[----:B------:R-:W-:-:S02]  /*8e50*/  ISETP.GT.AND P3, PT, R0, 0x80, P1 ;  /* 0x000000800000780c */ /* 0x000fc40000f64270 */
[C---:B------:R-:W-:Y:S01]  /*8e60*/  ISETP.GT.AND P1, PT, R0.reuse, 0x88, P1 ;  /* 0x000000880000780c */ /* 0x040fe20000f24270 */
[----:B------:R1:W-:Y:S01]  /*8e70*/  @P2 STG.E.U16 desc[UR36][R4.64+0x62], R75 ;  /* 0x0000624b04002986 */ /* 0x0003e2000c101524 */
[C---:B------:R-:W-:Y:S02]  /*8e80*/  ISETP.GT.AND P2, PT, R3.reuse, 0x41, PT ;  /* 0x000000410300780c */ /* 0x040fe40003f44270 */
[----:B------:R-:W-:Y:S02]  /*8e90*/  F2FP.BF16.F32.PACK_AB R27, RZ, R27 ;  /* 0x0000001bff1b723e */ /* 0x000fe400000010ff */
[----:B------:R-:W-:Y:S01]  /*8ea0*/  F2FP.BF16.F32.PACK_AB R28, RZ, R28 ;  /* 0x0000001cff1c723e */ /* 0x000fe200000010ff */
[----:B------:R1:W-:Y:S01]  /*8eb0*/  @P4 STG.E.U16 desc[UR36][R10.64+0x70], R76 ;  /* 0x0000704c0a004986 */ /* 0x0003e2000c101524 */
[----:B------:R-:W-:Y:S02]  /*8ec0*/  ISETP.GT.AND P4, PT, R0, RZ, P2 ;  /* 0x000000ff0000720c */ /* 0x000fe40001784270 */
[----:B------:R-:W-:Y:S01]  /*8ed0*/  F2FP.BF16.F32.PACK_AB R29, RZ, R29 ;  /* 0x0000001dff1d723e */ /* 0x000fe200000010ff */
[----:B------:R1:W-:Y:S01]  /*8ee0*/  @P3 STG.E.U16 desc[UR36][R10.64+0x72], R77 ;  /* 0x0000724d0a003986 */ /* 0x0003e2000c101524 */
[----:B------:R-:W-:-:S02]  /*8ef0*/  ISETP.GT.AND P3, PT, R3, 0x40, PT ;  /* 0x000000400300780c */ /* 0x000fc40003f64270 */
[----:B------:R-:W-:Y:S01]  /*8f00*/  F2FP.BF16.F32.PACK_AB R30, RZ, R30 ;  /* 0x0000001eff1e723e */ /* 0x000fe200000010ff */
[----:B------:R1:W-:Y:S01]  /*8f10*/  @P0 STG.E.U16 desc[UR36][R4.64+0x70], R78 ;  /* 0x0000704e04000986 */ /* 0x0003e2000c101524 */
[C---:B------:R-:W-:Y:S02]  /*8f20*/  ISETP.GT.AND P0, PT, R0.reuse, RZ, P3 ;  /* 0x000000ff0000720c */ /* 0x040fe40001f04270 */
[C---:B------:R-:W-:Y:S01]  /*8f30*/  ISETP.GT.AND P5, PT, R0.reuse, 0x8, P3 ;  /* 0x000000080000780c */ /* 0x040fe20001fa4270 */
[----:B------:R1:W-:Y:S01]  /*8f40*/  @P1 STG.E.U16 desc[UR36][R4.64+0x72], R79 ;  /* 0x0000724f04001986 */ /* 0x0003e2000c101524 */
[----:B------:R-:W-:Y:S02]  /*8f50*/  ISETP.GT.AND P1, PT, R0, 0x8, P2 ;  /* 0x000000080000780c */ /* 0x000fe40001724270 */
[----:B------:R-:W-:Y:S01]  /*8f60*/  F2FP.BF16.F32.PACK_AB R31, RZ, R31 ;  /* 0x0000001fff1f723e */ /* 0x000fe200000010ff */
[----:B------:R1:W-:Y:S06]  /*8f70*/  @P4 STG.E.U16 desc[UR36][R6.64+0x82], R65 ;  /* 0x0000824106004986 */ /* 0x0003ec000c101524 */
[----:B------:R1:W-:Y:S01]  /*8f80*/  @P0 STG.E.U16 desc[UR36][R6.64+0x80], R64 ;  /* 0x0000804006000986 */ /* 0x0003e2000c101524 */
[----:B------:R-:W-:-:S03]  /*8f90*/  ISETP.GT.AND P0, PT, R3, 0x48, PT ;  /* 0x000000480300780c */ /* 0x000fc60003f04270 */
[----:B------:R1:W-:Y:S01]  /*8fa0*/  @P1 STG.E.U16 desc[UR36][R8.64+0x82], R67 ;  /* 0x0000824308001986 */ /* 0x0003e2000c101524 */
[----:B------:R-:W-:-:S03]  /*8fb0*/  ISETP.GT.AND P1, PT, R3, 0x49, PT ;  /* 0x000000490300780c */ /* 0x000fc60003f24270 */
[----:B------:R1:W-:Y:S01]  /*8fc0*/  @P5 STG.E.U16 desc[UR36][R8.64+0x80], R66 ;  /* 0x0000804208005986 */ /* 0x0003e2000c101524 */
[C---:B------:R-:W-:Y:S02]  /*8fd0*/  ISETP.GT.AND P5, PT, R0.reuse, RZ, P0 ;  /* 0x000000ff0000720c */ /* 0x040fe400007a4270 */
[----:B------:R-:W-:-:S11]  /*8fe0*/  ISETP.GT.AND P4, PT, R0, RZ, P1 ;  /* 0x000000ff0000720c */ /* 0x000fd60000f84270 */
[----:B------:R1:W-:Y:S01]  /*8ff0*/  @P5 STG.E.U16 desc[UR36][R6.64+0x90], R68 ;  /* 0x0000904406005986 */ /* 0x0003e2000c101524 */
[----:B------:R-:W-:-:S03]  /*9000*/  ISETP.GT.AND P5, PT, R0, 0x8, P0 ;  /* 0x000000080000780c */ /* 0x000fc600007a4270 */
[----:B------:R1:W-:Y:S01]  /*9010*/  @P4 STG.E.U16 desc[UR36][R6.64+0x92], R69 ;  /* 0x0000924506004986 */ /* 0x0003e2000c101524 */
[----:B------:R-:W-:-:S09]  /*9020*/  ISETP.GT.AND P4, PT, R0, 0x8, P1 ;  /* 0x000000080000780c */ /* 0x000fd20000f84270 */
[----:B------:R1:W-:Y:S01]  /*9030*/  @P5 STG.E.U16 desc[UR36][R8.64+0x90], R70 ;  /* 0x0000904608005986 */ /* 0x0003e2000c101524 */
[C---:B------:R-:W-:Y:S02]  /*9040*/  ISETP.GT.AND P5, PT, R0.reuse, 0x80, P3 ;  /* 0x000000800000780c */ /* 0x040fe40001fa4270 */
[C---:B------:R-:W-:Y:S01]  /*9050*/  ISETP.GT.AND P3, PT, R0.reuse, 0x88, P3 ;  /* 0x000000880000780c */ /* 0x040fe20001f64270 */
[----:B------:R1:W-:Y:S01]  /*9060*/  @P4 STG.E.U16 desc[UR36][R8.64+0x92], R71 ;  /* 0x0000924708004986 */ /* 0x0003e2000c101524 */
[C---:B------:R-:W-:Y:S02]  /*9070*/  ISETP.GT.AND P4, PT, R0.reuse, 0x80, P2 ;  /* 0x000000800000780c */ /* 0x040fe40001784270 */
[----:B------:R-:W-:-:S07]  /*9080*/  ISETP.GT.AND P2, PT, R0, 0x88, P2 ;  /* 0x000000880000780c */ /* 0x000fce0001744270 */
[----:B------:R1:W-:Y:S04]  /*9090*/  @P5 STG.E.U16 desc[UR36][R10.64+0x80], R56 ;  /* 0x000080380a005986 */ /* 0x0003e8000c101524 */
[----:B------:R1:W-:Y:S01]  /*90a0*/  @P4 STG.E.U16 desc[UR36][R10.64+0x82], R57 ;  /* 0x000082390a004986 */ /* 0x0003e2000c101524 */
[C---:B------:R-:W-:Y:S02]  /*90b0*/  ISETP.GT.AND P4, PT, R0.reuse, 0x80, P0 ;  /* 0x000000800000780c */ /* 0x040fe40000784270 */
[C---:B------:R-:W-:Y:S01]  /*90c0*/  ISETP.GT.AND P0, PT, R0.reuse, 0x88, P0 ;  /* 0x000000880000780c */ /* 0x040fe20000704270 */
[----:B------:R1:W-:Y:S01]  /*90d0*/  @P3 STG.E.U16 desc[UR36][R4.64+0x80], R58 ;  /* 0x0000803a04003986 */ /* 0x0003e2000c101524 */
[C---:B------:R-:W-:Y:S02]  /*90e0*/  ISETP.GT.AND P3, PT, R0.reuse, 0x80, P1 ;  /* 0x000000800000780c */ /* 0x040fe40000f64270 */
[----:B------:R-:W-:Y:S01]  /*90f0*/  ISETP.GT.AND P1, PT, R0, 0x88, P1 ;  /* 0x000000880000780c */ /* 0x000fe20000f24270 */
[----:B------:R1:W-:Y:S01]  /*9100*/  @P2 STG.E.U16 desc[UR36][R4.64+0x82], R59 ;  /* 0x0000823b04002986 */ /* 0x0003e2000c101524 */
[----:B------:R-:W-:-:S05]  /*9110*/  ISETP.GT.AND P2, PT, R3, 0x51, PT ;  /* 0x000000510300780c */ /* 0x000fca0003f44270 */
[----:B------:R1:W-:Y:S01]  /*9120*/  @P4 STG.E.U16 desc[UR36][R10.64+0x90], R60 ;  /* 0x0000903c0a004986 */ /* 0x0003e2000c101524 */
[----:B------:R-:W-:-:S03]  /*9130*/  ISETP.GT.AND P4, PT, R0, RZ, P2 ;  /* 0x000000ff0000720c */ /* 0x000fc60001784270 */
[----:B------:R1:W-:Y:S01]  /*9140*/  @P3 STG.E.U16 desc[UR36][R10.64+0x92], R61 ;  /* 0x0000923d0a003986 */ /* 0x0003e2000c101524 */
[----:B------:R-:W-:-:S03]  /*9150*/  ISETP.GT.AND P3, PT, R3, 0x50, PT ;  /* 0x000000500300780c */ /* 0x000fc60003f64270 */
[----:B------:R1:W-:Y:S01]  /*9160*/  @P0 STG.E.U16 desc[UR36][R4.64+0x90], R62 ;  /* 0x0000903e04000986 */ /* 0x0003e2000c101524 */
[C---:B------:R-:W-:Y:S02]  /*9170*/  ISETP.GT.AND P0, PT, R0.reuse, RZ, P3 ;  /* 0x000000ff0000720c */ /* 0x040fe40001f04270 */
[C---:B------:R-:W-:Y:S01]  /*9180*/  ISETP.GT.AND P5, PT, R0.reuse, 0x8, P3 ;  /* 0x000000080000780c */ /* 0x040fe20001fa4270 */
[----:B------:R1:W-:Y:S01]  /*9190*/  @P1 STG.E.U16 desc[UR36][R4.64+0x92], R63 ;  /* 0x0000923f04001986 */ /* 0x0003e2000c101524 */
[----:B------:R-:W-:-:S03]  /*91a0*/  ISETP.GT.AND P1, PT, R0, 0x8, P2 ;  /* 0x000000080000780c */ /* 0x000fc60001724270 */
        /* <DEDUP_REMOVED lines=25> */
[----:B------:R1:W-:Y:S06]  /*9340*/  @P2 STG.E.U16 desc[UR36][R4.64+0xa2], R43 ;  /* 0x0000a22b04002986 */ /* 0x0003ec000c101524 */
[----:B------:R1:W-:Y:S04]  /*9350*/  @P4 STG.E.U16 desc[UR36][R10.64+0xb0], R44 ;  /* 0x0000b02c0a004986 */ /* 0x0003e8000c101524 */
[----:B------:R1:W-:Y:S01]  /*9360*/  @P3 STG.E.U16 desc[UR36][R10.64+0xb2], R45 ;  /* 0x0000b22d0a003986 */ /* 0x0003e2000c101524 */
[----:B------:R-:W-:-:S03]  /*9370*/  ISETP.GT.AND P3, PT, R3, 0x60, PT ;  /* 0x000000600300780c */ /* 0x000fc60003f64270 */
[----:B------:R1:W-:Y:S01]  /*9380*/  @P0 STG.E.U16 desc[UR36][R4.64+0xb0], R46 ;  /* 0x0000b02e04000986 */ /* 0x0003e2000c101524 */
[----:B------:R-:W-:Y:S02]  /*9390*/  ISETP.GT.AND P0, PT, R3, 0x61, PT ;  /* 0x000000610300780c */ /* 0x000fe40003f04270 */
[C---:B------:R-:W-:Y:S01]  /*93a0*/  ISETP.GT.AND P4, PT, R0.reuse, 0x8, P3 ;  /* 0x000000080000780c */ /* 0x040fe20001f84270 */
[----:B------:R1:W-:Y:S01]  /*93b0*/  @P1 STG.E.U16 desc[UR36][R4.64+0xb2], R47 ;  /* 0x0000b22f04001986 */ /* 0x0003e2000c101524 */
[C---:B------:R-:W-:Y:S02]  /*93c0*/  ISETP.GT.AND P1, PT, R0.reuse, RZ, P3 ;  /* 0x000000ff0000720c */ /* 0x040fe40001f24270 */
[C---:B------:R-:W-:Y:S02]  /*93d0*/  ISETP.GT.AND P2, PT, R0.reuse, RZ, P0 ;  /* 0x000000ff0000720c */ /* 0x040fe40000744270 */
[----:B------:R-:W-:-:S09]  /*93e0*/  ISETP.GT.AND P5, PT, R0, 0x8, P0 ;  /* 0x000000080000780c */ /* 0x000fd200007a4270 */
[----:B------:R1:W-:Y:S01]  /*93f0*/  @P1 STG.E.U16 desc[UR36][R6.64+0xc0], R32 ;  /* 0x0000c02006001986 */ /* 0x0003e2000c101524 */
[----:B------:R-:W-:-:S03]  /*9400*/  ISETP.GT.AND P1, PT, R3, 0x68, PT ;  /* 0x000000680300780c */ /* 0x000fc60003f24270 */
[----:B------:R1:W-:Y:S01]  /*9410*/  @P2 STG.E.U16 desc[UR36][R6.64+0xc2], R33 ;  /* 0x0000c22106002986 */ /* 0x0003e2000c101524 */
[----:B------:R-:W-:-:S03]  /*9420*/  ISETP.GT.AND P2, PT, R3, 0x69, PT ;  /* 0x000000690300780c */ /* 0x000fc60003f44270 */
[----:B------:R1:W-:Y:S01]  /*9430*/  @P4 STG.E.U16 desc[UR36][R8.64+0xc0], R34 ;  /* 0x0000c02208004986 */ /* 0x0003e2000c101524 */
[----:B------:R-:W-:-:S03]  /*9440*/  ISETP.GT.AND P4, PT, R0, RZ, P2 ;  /* 0x000000ff0000720c */ /* 0x000fc60001784270 */
[----:B------:R1:W-:Y:S01]  /*9450*/  @P5 STG.E.U16 desc[UR36][R8.64+0xc2], R35 ;  /* 0x0000c22308005986 */ /* 0x0003e2000c101524 */
[----:B------:R-:W-:-:S09]  /*9460*/  ISETP.GT.AND P5, PT, R0, RZ, P1 ;  /* 0x000000ff0000720c */ /* 0x000fd20000fa4270 */
        /* <DEDUP_REMOVED lines=10> */
[----:B------:R1:W-:Y:S01]  /*9510*/  @P4 STG.E.U16 desc[UR36][R10.64+0xc0], R24 ;  /* 0x0000c0180a004986 */ /* 0x0003e2000c101524 */
[C---:B------:R-:W-:Y:S02]  /*9520*/  ISETP.GT.AND P4, PT, R0.reuse, 0x80, P1 ;  /* 0x000000800000780c */ /* 0x040fe40000f84270 */
[C---:B------:R-:W-:Y:S01]  /*9530*/  ISETP.GT.AND P1, PT, R0.reuse, 0x88, P1 ;  /* 0x000000880000780c */ /* 0x040fe20000f24270 */
[----:B------:R1:W-:Y:S01]  /*9540*/  @P5 STG.E.U16 desc[UR36][R10.64+0xc2], R25 ;  /* 0x0000c2190a005986 */ /* 0x0003e2000c101524 */
[C---:B------:R-:W-:Y:S02]  /*9550*/  ISETP.GT.AND P5, PT, R0.reuse, 0x80, P2 ;  /* 0x000000800000780c */ /* 0x040fe400017a4270 */
[----:B------:R-:W-:Y:S01]  /*9560*/  ISETP.GT.AND P2, PT, R0, 0x88, P2 ;  /* 0x000000880000780c */ /* 0x000fe20001744270 */
[----:B------:R1:W-:Y:S04]  /*9570*/  @P3 STG.E.U16 desc[UR36][R4.64+0xc0], R26 ;  /* 0x0000c01a04003986 */ /* 0x0003e8000c101524 */
[----:B------:R1:W-:Y:S04]  /*9580*/  @P0 STG.E.U16 desc[UR36][R4.64+0xc2], R27 ;  /* 0x0000c21b04000986 */ /* 0x0003e8000c101524 */
[----:B------:R1:W-:Y:S04]  /*9590*/  @P4 STG.E.U16 desc[UR36][R10.64+0xd0], R28 ;  /* 0x0000d01c0a004986 */ /* 0x0003e8000c101524 */
[----:B------:R1:W-:Y:S04]  /*95a0*/  @P5 STG.E.U16 desc[UR36][R10.64+0xd2], R29 ;  /* 0x0000d21d0a005986 */ /* 0x0003e8000c101524 */
[----:B------:R1:W-:Y:S04]  /*95b0*/  @P1 STG.E.U16 desc[UR36][R4.64+0xd0], R30 ;  /* 0x0000d01e04001986 */ /* 0x0003e8000c101524 */
[----:B------:R1:W-:Y:S02]  /*95c0*/  @P2 STG.E.U16 desc[UR36][R4.64+0xd2], R31 ;  /* 0x0000d21f04002986 */ /* 0x0003e4000c101524 */
.L_x_255:
[----:B------:R-:W-:Y:S05]  /*95d0*/  BSYNC B0 ;  /* 0x0000000000007941 */ /* 0x000fea0003800000 */
.L_x_35:
[----:B------:R-:W-:Y:S01]  /*95e0*/  ULDC UR4, c[0x0][0xc] ;  /* 0x0000030000047ab9 */ /* 0x000fe20000000800 */
[----:B------:R-:W-:Y:S01]  /*95f0*/  ULDC UR5, c[0x0][0x10] ;  /* 0x0000040000057ab9 */ /* 0x000fe20000000800 */
[----:B0-----:R-:W0:Y:S01]  /*9600*/  LDC R3, c[0x0][0x14] ;  /* 0x00000500ff037b82 */ /* 0x001e220000000800 */
[----:B------:R-:W-:Y:S01]  /*9610*/  UIMAD.WIDE.U32 UR4, UR4, UR5, URZ ;  /* 0x00000005040472a5 */ /* 0x000fe2000f8e003f */
[----:B------:R-:W-:Y:S01]  /*9620*/  PRMT R0, RZ, 0x7610, R0 ;  /* 0x00007610ff007816 */ /* 0x000fe20000000000 */
[----:B------:R-:W-:Y:S02]  /*9630*/  IMAD.MOV.U32 R140, RZ, RZ, -0x1 ;  /* 0xffffffffff8c7424 */ /* 0x000fe400078e00ff */
[----:B------:R-:W-:Y:S02]  /*9640*/  IMAD.MOV.U32 R137, RZ, RZ, -0x1 ;  /* 0xffffffffff897424 */ /* 0x000fe400078e00ff */
[----:B0-----:R-:W-:-:S04]  /*9650*/  IMAD.WIDE.U32 R16, R3, UR4, R16 ;  /* 0x0000000403107c25 */ /* 0x001fc8000f8e0010 */
[----:B------:R-:W-:Y:S01]  /*9660*/  IMAD R3, R3, UR5, RZ ;  /* 0x0000000503037c24 */ /* 0x000fe2000f8e02ff */
[----:B------:R-:W-:Y:S02]  /*9670*/  ULDC.64 UR4, c[0x0][0x650] ;  /* 0x0001940000047ab9 */ /* 0x000fe40000000a00 */
[----:B------:R-:W-:Y:S01]  /*9680*/  ISETP.GE.U32.AND P0, PT, R16, UR4, PT ;  /* 0x0000000410007c0c */ /* 0x000fe2000bf06070 */
[----:B------:R-:W-:-:S05]  /*9690*/  IMAD.IADD R17, R17, 0x1, R3 ;  /* 0x0000000111117824 */ /* 0x000fca00078e0203 */
[----:B------:R-:W-:-:S13]  /*96a0*/  ISETP.GE.U32.AND.EX P0, PT, R17, UR5, PT, P0 ;  /* 0x0000000511007c0c */ /* 0x000fda000bf06100 */
[----:B------:R-:W-:Y:S05]  /*96b0*/  @P0 BRA `(.L_x_256) ;  /* 0x0000000400640947 */ /* 0x000fea0003800000 */
[----:B-1--4-:R-:W0:Y:S01]  /*96c0*/  S2R R12, SR_CTAID.X ;  /* 0x00000000000c7919 */ /* 0x012e220000002500 */
[----:B------:R-:W1:Y:S01]  /*96d0*/  LDC.64 R10, c[0x0][0x628] ;  /* 0x00018a00ff0a7b82 */ /* 0x000e620000000a00 */
[----:B------:R-:W-:Y:S01]  /*96e0*/  ULDC UR4, c[0x0][0x150] ;  /* 0x0000540000047ab9 */ /* 0x000fe20000000800 */
[----:B------:R-:W-:Y:S01]  /*96f0*/  IMAD.MOV.U32 R8, RZ, RZ, R16 ;  /* 0x000000ffff087224 */ /* 0x000fe200078e0010 */
[----:B------:R-:W4:Y:S01]  /*9700*/  S2R R24, SR_CTAID.Y ;  /* 0x0000000000187919 */ /* 0x000f220000002600 */
[----:B------:R-:W-:-:S04]  /*9710*/  IMAD.MOV.U32 R9, RZ, RZ, R17 ;  /* 0x000000ffff097224 */ /* 0x000fc800078e0011 */
[----:B------:R-:W2:Y:S08]  /*9720*/  LDC R21, c[0x0][0x144] ;  /* 0x00005100ff157b82 */ /* 0x000eb00000000800 */
[----:B------:R-:W2:Y:S08]  /*9730*/  LDC R0, c[0x0][0x630] ;  /* 0x00018c00ff007b82 */ /* 0x000eb00000000800 */
[----:B---3--:R-:W3:Y:S01]  /*9740*/  LDC.64 R14, c[0x0][0x620] ;  /* 0x00018800ff0e7b82 */ /* 0x008ee20000000a00 */
[----:B-1----:R-:W-:-:S04]  /*9750*/  ISETP.NE.U32.AND P0, PT, R10, RZ, PT ;  /* 0x000000ff0a00720c */ /* 0x002fc80003f05070 */
[----:B------:R-:W-:Y:S02]  /*9760*/  ISETP.NE.AND.EX P0, PT, R11, RZ, PT, P0 ;  /* 0x000000ff0b00720c */ /* 0x000fe40003f05300 */
[----:B0-----:R-:W-:-:S05]  /*9770*/  I2FP.F32.U32 R3, R12 ;  /* 0x0000000c00037245 */ /* 0x001fca0000201000 */
[----:B------:R-:W-:-:S04]  /*9780*/  FMUL R3, R3, UR4 ;  /* 0x0000000403037c20 */ /* 0x000fc80008400000 */
[----:B------:R0:W1:Y:S02]  /*9790*/  F2I.U32.TRUNC.NTZ R20, R3 ;  /* 0x0000000300147305 */ /* 0x000064000020f000 */
[----:B--2-4-:R-:W-:Y:S05]  /*97a0*/  @!P0 BRA `(.L_x_257) ;  /* 0x0000000000288947 */ /* 0x014fea0003800000 */
[----:B0-----:R-:W0:Y:S02]  /*97b0*/  LDC R3, c[0x0][0x634] ;  /* 0x00018d00ff037b82 */ /* 0x001e240000000800 */
        /* <DEDUP_REMOVED lines=9> */
.L_x_257:
[----:B------:R-:W2:Y:S01]  /*9850*/  LDC.64 R28, c[0x0][0x640] ;  /* 0x00019000ff1c7b82 */ /* 0x000ea20000000a00 */
[-CC-:B------:R-:W-:Y:S01]  /*9860*/  SHF.R.U64 R137, R8, R0.reuse, R9.reuse ;  /* 0x0000000008897219 */ /* 0x180fe20000001209 */
[----:B-1----:R-:W-:Y:S01]  /*9870*/  IMAD.MOV R20, RZ, RZ, -R20 ;  /* 0x000000ffff147224 */ /* 0x002fe200078e0a14 */
[----:B------:R-:W-:Y:S01]  /*9880*/  SHF.R.U32.HI R0, RZ, R0, R9 ;  /* 0x00000000ff007219 */ /* 0x000fe20000011609 */
[----:B------:R-:W-:Y:S01]  /*9890*/  ULDC UR4, c[0x0][0x154] ;  /* 0x0000550000047ab9 */ /* 0x000fe20000000800 */
[----:B0-----:R-:W-:Y:S01]  /*98a0*/  IADD3 R3, P0, RZ, -R137, RZ ;  /* 0x80000089ff037210 */ /* 0x001fe20007f1e0ff */
[----:B------:R-:W-:Y:S02]  /*98b0*/  IMAD R21, R21, R20, R12 ;  /* 0x0000001415157224 */ /* 0x000fe400078e020c */
[----:B------:R-:W0:Y:S01]  /*98c0*/  LDC R6, c[0x0][0x618] ;  /* 0x00018600ff067b82 */ /* 0x000e220000000800 */
[----:B------:R-:W-:Y:S02]  /*98d0*/  IMAD.MOV.U32 R7, RZ, RZ, 0x1 ;  /* 0x00000001ff077424 */ /* 0x000fe400078e00ff */
[----:B------:R-:W-:-:S04]  /*98e0*/  IMAD.X R5, RZ, RZ, ~R0, P0 ;  /* 0x000000ffff057224 */ /* 0x000fc800000e0e00 */
[-C--:B---3--:R-:W-:Y:S01]  /*98f0*/  IMAD R0, R5, R14.reuse, RZ ;  /* 0x0000000e05007224 */ /* 0x088fe200078e02ff */
[----:B------:R-:W1:Y:S01]  /*9900*/  LDC R8, c[0x0][0x608] ;  /* 0x00018200ff087b82 */ /* 0x000e620000000800 */
[----:B------:R-:W-:-:S04]  /*9910*/  IMAD.WIDE.U32 R4, R3, R14, R16 ;  /* 0x0000000e03047225 */ /* 0x000fc800078e0010 */
[----:B------:R-:W-:Y:S01]  /*9920*/  IMAD R3, R3, R15, R0 ;  /* 0x0000000f03037224 */ /* 0x000fe200078e0200 */
[----:B------:R-:W-:Y:S02]  /*9930*/  I2FP.F32.U32 R0, R24 ;  /* 0x0000001800007245 */ /* 0x000fe40000201000 */
[----:B------:R-:W3:Y:S01]  /*9940*/  LDC R26, c[0x0][0x658] ;  /* 0x00019600ff1a7b82 */ /* 0x000ee20000000800 */
[----:B------:R-:W-:Y:S01]  /*9950*/  IMAD.IADD R3, R5, 0x1, R3 ;  /* 0x0000000105037824 */ /* 0x000fe200078e0203 */
[----:B--2---:R-:W-:Y:S01]  /*9960*/  ISETP.NE.U32.AND P0, PT, R28, RZ, PT ;  /* 0x000000ff1c00720c */ /* 0x004fe20003f05070 */
[----:B------:R-:W-:Y:S01]  /*9970*/  FMUL R0, R0, UR4 ;  /* 0x0000000400007c20 */ /* 0x000fe20008400000 */
[----:B------:R-:W-:Y:S02]  /*9980*/  IMAD.MOV.U32 R5, RZ, RZ, -0x1 ;  /* 0xffffffffff057424 */ /* 0x000fe400078e00ff */
[----:B------:R-:W-:Y:S01]  /*9990*/  ISETP.NE.AND.EX P0, PT, R29, RZ, PT, P0 ;  /* 0x000000ff1d00720c */ /* 0x000fe20003f05300 */
[----:B------:R2:W4:Y:S01]  /*99a0*/  F2I.U32.TRUNC.NTZ R13, R0 ;  /* 0x00000000000d7305 */ /* 0x000522000020f000 */
[----:B------:R-:W2:Y:S01]  /*99b0*/  LDC R15, c[0x0][0x148] ;  /* 0x00005200ff0f7b82 */ /* 0x000ea20000000800 */
[----:B0-----:R-:W-:-:S02]  /*99c0*/  SHF.R.U64 R12, R4, R6, R3 ;  /* 0x00000006040c7219 */ /* 0x001fc40000001203 */
[----:B------:R-:W-:-:S05]  /*99d0*/  SHF.R.U32.HI R3, RZ, R6, R3 ;  /* 0x00000006ff037219 */ /* 0x000fca0000011603 */
[----:B------:R-:W0:Y:S01]  /*99e0*/  LDC R20, c[0x0][0x600] ;  /* 0x00018000ff147b82 */ /* 0x000e220000000800 */
[-CC-:B-1----:R-:W-:Y:S02]  /*99f0*/  SHF.R.U64 R10, R12, R8.reuse, R3.reuse ;  /* 0x000000080c0a7219 */ /* 0x182fe40000001203 */
[----:B------:R-:W-:-:S05]  /*9a00*/  SHF.R.U32.HI R3, RZ, R8, R3 ;  /* 0x00000008ff037219 */ /* 0x000fca0000011603 */
[----:B------:R-:W1:Y:S01]  /*9a10*/  LDC R27, c[0x0][0x648] ;  /* 0x00019200ff1b7b82 */ /* 0x000e620000000800 */
[-C--:B---3--:R-:W-:Y:S02]  /*9a20*/  SHF.L.U32 R4, R5, R26.reuse, RZ ;  /* 0x0000001a05047219 */ /* 0x088fe400000006ff */
[--C-:B------:R-:W-:Y:S02]  /*9a30*/  SHF.R.U64 R14, R10, R26, R3.reuse ;  /* 0x0000001a0a0e7219 */ /* 0x100fe40000001203 */
[----:B------:R-:W-:Y:S02]  /*9a40*/  LOP3.LUT R25, RZ, R4, RZ, 0x33, !PT ;  /* 0x00000004ff197212 */ /* 0x000fe400078e33ff */
[-C--:B------:R-:W-:Y:S01]  /*9a50*/  SHF.R.U32.HI R5, RZ, R26.reuse, R3 ;  /* 0x0000001aff057219 */ /* 0x080fe20000011603 */
[----:B------:R-:W3:Y:S01]  /*9a60*/  LDC R30, c[0x0][0x638] ;  /* 0x00018e00ff1e7b82 */ /* 0x000ee20000000800 */
[----:B------:R-:W-:Y:S01]  /*9a70*/  SHF.L.U32 R138, R7, R26, RZ ;  /* 0x0000001a078a7219 */ /* 0x000fe200000006ff */
[----:B------:R-:W-:-:S06]  /*9a80*/  IMAD.MOV.U32 R4, RZ, RZ, R14 ;  /* 0x000000ffff047224 */ /* 0x000fcc00078e000e */
[----:B------:R-:W0:Y:S01]  /*9a90*/  LDC R31, c[0x0][0x610] ;  /* 0x00018400ff1f7b82 */ /* 0x000e220000000800 */
[----:B----4-:R-:W-:Y:S05]  /*9aa0*/  @!P0 BRA `(.L_x_258) ;  /* 0x0000000000288947 */ /* 0x010fea0003800000 */
        /* <DEDUP_REMOVED lines=10> */
.L_x_258:
[----:B------:R-:W-:Y:S01]  /*9b50*/  ISETP.NE.AND P0, PT, R2, 0x1, PT ;  /* 0x000000010200780c */ /* 0x000fe20003f05270 */
[----:B0-----:R-:W-:Y:S01]  /*9b60*/  VIADD R7, R20, 0xffffffff ;  /* 0xffffffff14077836 */ /* 0x001fe20000000000 */
[----:B-12---:R-:W-:Y:S01]  /*9b70*/  SHF.R.U64 R0, R4, R27, R5 ;  /* 0x0000001b04007219 */ /* 0x006fe20000001205 */
[----:B------:R-:W-:Y:S01]  /*9b80*/  IMAD.MOV R13, RZ, RZ, -R13 ;  /* 0x000000ffff0d7224 */ /* 0x000fe200078e0a0d */
[----:B------:R-:W-:Y:S01]  /*9b90*/  LOP3.LUT R5, R10, R25, RZ, 0xc0, !PT ;  /* 0x000000190a057212 */ /* 0x000fe200078ec0ff */
[----:B------:R-:W-:Y:S02]  /*9ba0*/  IMAD.MOV.U32 R4, RZ, RZ, 0x1 ;  /* 0x00000001ff047424 */ /* 0x000fe400078e00ff */
[----:B------:R-:W-:Y:S02]  /*9bb0*/  IMAD.MOV R3, RZ, RZ, -R0 ;  /* 0x000000ffff037224 */ /* 0x000fe400078e0a00 */
[----:B------:R-:W-:Y:S01]  /*9bc0*/  IMAD R138, R138, R0, R5 ;  /* 0x000000008a8a7224 */ /* 0x000fe200078e0205 */
[----:B------:R-:W-:Y:S01]  /*9bd0*/  LOP3.LUT R5, R12, R7, RZ, 0xc0, !PT ;  /* 0x000000070c057212 */ /* 0x000fe200078ec0ff */
[----:B---3--:R-:W-:-:S02]  /*9be0*/  IMAD R0, R3, R30, R14 ;  /* 0x0000001e03007224 */ /* 0x008fc400078e020e */
[----:B------:R-:W-:Y:S02]  /*9bf0*/  @P0 IMAD R21, R15, R13, R24 ;  /* 0x0000000d0f150224 */ /* 0x000fe400078e0218 */
[----:B------:R-:W-:Y:S01]  /*9c00*/  IMAD R3, R0, R20, R5 ;  /* 0x0000001400037224 */ /* 0x000fe200078e0205 */
[----:B------:R-:W-:Y:S01]  /*9c10*/  PRMT R0, R4, 0x7610, R0 ;  /* 0x0000761004007816 */ /* 0x000fe20000000000 */
[----:B------:R-:W-:-:S05]  /*9c20*/  IMAD R138, R138, R31, R21 ;  /* 0x0000001f8a8a7224 */ /* 0x000fca00078e0215 */
[----:B------:R-:W-:Y:S02]  /*9c30*/  SEL R140, R3, R138, !P0 ;  /* 0x0000008a038c7207 */ /* 0x000fe40004000000 */
[----:B------:R-:W-:-:S07]  /*9c40*/  SEL R138, R138, R3, !P0 ;  /* 0x000000038a8a7207 */ /* 0x000fce0004000000 */
.L_x_256:
[----:B------:R-:W-:-:S13]  /*9c50*/  LOP3.LUT P0, RZ, R0, 0xff, RZ, 0xc0, !PT ;  /* 0x000000ff00ff7812 */ /* 0x000fda000780c0ff */
[----:B------:R-:W-:Y:S05]  /*9c60*/  @P0 BRA `(.L_x_259) ;  /* 0xffffff7400e40947 */ /* 0x000fea000383ffff */
[----:B------:R-:W-:Y:S05]  /*9c70*/  EXIT ;  /* 0x000000000000794d */ /* 0x000fea0003800000 */
.L_x_8:
[----:B0-----:R-:W-:Y:S01]  /*9c80*/  ULDC.64 UR4, c[0x0][0x650] ;  /* 0x0001940000047ab9 */ /* 0x001fe20000000a00 */
        /* <DEDUP_REMOVED lines=25> */
.L_x_261:
[----:B------:R-:W0:Y:S01]  /*9e20*/  LDC.64 R28, c[0x0][0x640] ;  /* 0x00019000ff1c7b82 */ /* 0x000e220000000a00 */
[-CC-:B------:R-:W-:Y:S01]  /*9e30*/  SHF.R.U64 R22, R12, R6.reuse, R13.reuse ;  /* 0x000000060c167219 */ /* 0x180fe2000000120d */
[----:B------:R-:W-:Y:S01]  /*9e40*/  IMAD.MOV.U32 R30, RZ, RZ, 0x1 ;  /* 0x00000001ff1e7424 */ /* 0x000fe200078e00ff */
[----:B------:R-:W-:Y:S02]  /*9e50*/  SHF.R.U32.HI R6, RZ, R6, R13 ;  /* 0x00000006ff067219 */ /* 0x000fe4000001160d */
        /* <DEDUP_REMOVED lines=8> */
[----:B------:R-:W-:Y:S01]  /*9ee0*/  IMAD.IADD R9, R9, 0x1, R11 ;  /* 0x0000000109097824 */ /* 0x000fe200078e020b */
[----:B0-----:R-:W-:-:S04]  /*9ef0*/  ISETP.NE.U32.AND P0, PT, R28, RZ, PT ;  /* 0x000000ff1c00720c */ /* 0x001fc80003f05070 */
[----:B------:R-:W-:Y:S02]  /*9f00*/  ISETP.NE.AND.EX P0, PT, R29, RZ, PT, P0 ;  /* 0x000000ff1d00720c */ /* 0x000fe40003f05300 */
[----:B------:R-:W0:Y:S01]  /*9f10*/  LDC R20, c[0x0][0x600] ;  /* 0x00018000ff147b82 */ /* 0x000e220000000800 */
[-CC-:B-1----:R-:W-:Y:S01]  /*9f20*/  SHF.R.U64 R14, R8, R10.reuse, R9.reuse ;  /* 0x0000000a080e7219 */ /* 0x182fe20000001209 */
[----:B------:R-:W-:Y:S01]  /*9f30*/  IMAD.MOV.U32 R8, RZ, RZ, -0x1 ;  /* 0xffffffffff087424 */ /* 0x000fe200078e00ff */
[----:B------:R-:W-:-:S05]  /*9f40*/  SHF.R.U32.HI R9, RZ, R10, R9 ;  /* 0x0000000aff097219 */ /* 0x000fca0000011609 */
[----:B------:R-:W1:Y:S01]  /*9f50*/  LDC R24, c[0x0][0x648] ;  /* 0x00019200ff187b82 */ /* 0x000e620000000800 */
[-CC-:B--2---:R-:W-:Y:S02]  /*9f60*/  SHF.R.U64 R23, R14, R12.reuse, R9.reuse ;  /* 0x0000000c0e177219 */ /* 0x184fe40000001209 */
[----:B------:R-:W-:-:S05]  /*9f70*/  SHF.R.U32.HI R6, RZ, R12, R9 ;  /* 0x0000000cff067219 */ /* 0x000fca0000011609 */
[----:B------:R-:W2:Y:S01]  /*9f80*/  LDC R26, c[0x0][0x638] ;  /* 0x00018e00ff1a7b82 */ /* 0x000ea20000000800 */
[-C--:B---3--:R-:W-:Y:S02]  /*9f90*/  SHF.L.U32 R8, R8, R27.reuse, RZ ;  /* 0x0000001b08087219 */ /* 0x088fe400000006ff */
[-CC-:B------:R-:W-:Y:S02]  /*9fa0*/  SHF.R.U64 R25, R23, R27.reuse, R6.reuse ;  /* 0x0000001b17197219 */ /* 0x180fe40000001206 */
[----:B------:R-:W-:Y:S02]  /*9fb0*/  LOP3.LUT R32, RZ, R8, RZ, 0x33, !PT ;  /* 0x00000008ff207212 */ /* 0x000fe400078e33ff */
[----:B------:R-:W-:Y:S01]  /*9fc0*/  SHF.R.U32.HI R9, RZ, R27, R6 ;  /* 0x0000001bff097219 */ /* 0x000fe20000011606 */
[----:B------:R-:W3:Y:S01]  /*9fd0*/  LDC R31, c[0x0][0x610] ;  /* 0x00018400ff1f7b82 */ /* 0x000ee20000000800 */
[----:B------:R-:W-:Y:S01]  /*9fe0*/  IMAD.MOV.U32 R8, RZ, RZ, R25 ;  /* 0x000000ffff087224 */ /* 0x000fe200078e0019 */
[----:B------:R-:W-:Y:S06]  /*9ff0*/  @!P0 BRA `(.L_x_262) ;  /* 0x0000000000288947 */ /* 0x000fec0003800000 */
        /* <DEDUP_REMOVED lines=10> */
.L_x_262:
[----:B------:R-:W-:Y:S02]  /*a0a0*/  ISETP.NE.AND P0, PT, R2, 0x1, PT ;  /* 0x000000010200780c */ /* 0x000fe40003f05270 */
[----:B-1----:R-:W-:Y:S01]  /*a0b0*/  SHF.R.U64 R6, R8, R24, R9 ;  /* 0x0000001808067219 */ /* 0x002fe20000001209 */
[----:B0-----:R-:W-:Y:S01]  /*a0c0*/  VIADD R9, R20, 0xffffffff ;  /* 0xffffffff14097836 */ /* 0x001fe20000000000 */
[----:B------:R-:W-:Y:S02]  /*a0d0*/  SHF.L.U32 R30, R30, R27, RZ ;  /* 0x0000001b1e1e7219 */ /* 0x000fe400000006ff */
[----:B------:R-:W-:Y:S01]  /*a0e0*/  LOP3.LUT R5, R23, R32, RZ, 0xc0, !PT ;  /* 0x0000002017057212 */ /* 0x000fe200078ec0ff */
[----:B------:R-:W-:-:S04]  /*a0f0*/  IMAD.MOV R8, RZ, RZ, -R6 ;  /* 0x000000ffff087224 */ /* 0x000fc800078e0a06 */
[----:B------:R-:W-:Y:S01]  /*a100*/  IMAD R6, R30, R6, R5 ;  /* 0x000000061e067224 */ /* 0x000fe200078e0205 */
[----:B------:R-:W-:Y:S01]  /*a110*/  LOP3.LUT R5, R14, R9, RZ, 0xc0, !PT ;  /* 0x000000090e057212 */ /* 0x000fe200078ec0ff */
[----:B------:R-:W-:Y:S02]  /*a120*/  @P0 IMAD R3, R7, R21, R4 ;  /* 0x0000001507030224 */ /* 0x000fe400078e0204 */
[----:B--2---:R-:W-:Y:S02]  /*a130*/  IMAD R4, R8, R26, R25 ;  /* 0x0000001a08047224 */ /* 0x004fe400078e0219 */
[----:B---3--:R-:W-:Y:S02]  /*a140*/  IMAD R3, R6, R31, R3 ;  /* 0x0000001f06037224 */ /* 0x008fe400078e0203 */
[----:B------:R-:W-:Y:S02]  /*a150*/  IMAD R4, R4, R20, R5 ;  /* 0x0000001404047224 */ /* 0x000fe400078e0205 */
[----:B------:R-:W-:-:S02]  /*a160*/  IMAD.MOV.U32 R8, RZ, RZ, 0x1 ;  /* 0x00000001ff087424 */ /* 0x000fc400078e00ff */
[----:B------:R-:W-:Y:S01]  /*a170*/  IMAD.MOV.U32 R6, RZ, RZ, R22 ;  /* 0x000000ffff067224 */ /* 0x000fe200078e0016 */
[----:B------:R-:W-:Y:S02]  /*a180*/  SEL R20, R4, R3, !P0 ;  /* 0x0000000304147207 */ /* 0x000fe40004000000 */
[----:B------:R-:W-:-:S07]  /*a190*/  SEL R13, R3, R4, !P0 ;  /* 0x00000004030d7207 */ /* 0x000fce0004000000 */
.L_x_260:
[----:B------:R-:W-:-:S08]  /*a1a0*/  NOP ;  /* 0x0000000000007918 */ /* 0x000fd00000000000 */
[----:B------:R-:W0:-:S00]  /*a1b0*/  USETMAXREG.DEALLOC.CTAPOOL 0x28 ;  /* 0x00000028000079c8 */ /* 0x000e0000080e0500 */
[----:B0-----:R-:W-:-:S13]  /*a1c0*/  ISETP.NE.AND P0, PT, R0, RZ, PT ;  /* 0x000000ff0000720c */ /* 0x001fda0003f05270 */
[----:B------:R-:W-:Y:S05]  /*a1d0*/  @P0 EXIT ;  /* 0x000000000000094d */ /* 0x000fea0003800000 */
[----:B------:R-:W-:Y:S01]  /*a1e0*/  LOP3.LUT P0, RZ, R8, 0xff, RZ, 0xc0, !PT ;  /* 0x000000ff08ff7812 */ /* 0x000fe2000780c0ff */
[----:B------:R-:W-:Y:S02]  /*a1f0*/  IMAD.MOV.U32 R0, RZ, RZ, 0x1 ;  /* 0x00000001ff007424 */ /* 0x000fe400078e00ff */
[----:B------:R-:W-:-:S10]  /*a200*/  IMAD.MOV.U32 R3, RZ, RZ, RZ ;  /* 0x000000ffff037224 */ /* 0x000fd400078e00ff */
[----:B------:R-:W-:Y:S05]  /*a210*/  @!P0 BRA `(.L_x_263) ;  /* 0x0000000c00448947 */ /* 0x000fea0003800000 */
[----:B------:R-:W0:Y:S01]  /*a220*/  LDC R0, c[0x0][0x28c] ;  /* 0x0000a300ff007b82 */ /* 0x000e220000000800 */
[----:B------:R-:W1:Y:S01]  /*a230*/  S2R R9, SR_CgaCtaId ;  /* 0x0000000000097919 */ /* 0x000e620000008800 */
[----:B------:R-:W-:Y:S01]  /*a240*/  ULDC UR5, c[0x0][0x600] ;  /* 0x0001800000057ab9 */ /* 0x000fe20000000800 */
[----:B------:R-:W-:Y:S01]  /*a250*/  ULDC UR4, c[0x0][0xc] ;  /* 0x0000030000047ab9 */ /* 0x000fe20000000800 */
[----:B------:R-:W-:Y:S01]  /*a260*/  UIADD3 UR16, UR5, -0x1, URZ ;  /* 0xffffffff05107890 */ /* 0x000fe2000fffe03f */
[----:B------:R-:W-:Y:S01]  /*a270*/  BSSY B0, `(.L_x_263) ;  /* 0x00000cb000007945 */ /* 0x000fe20003800000 */
[----:B------:R-:W-:Y:S01]  /*a280*/  ULDC UR6, c[0x0][0x658] ;  /* 0x0001960000067ab9 */ /* 0x000fe20000000800 */
[----:B------:R-:W-:Y:S01]  /*a290*/  ULDC UR5, c[0x0][0x10] ;  /* 0x0000040000057ab9 */ /* 0x000fe20000000800 */
[----:B------:R-:W-:Y:S01]  /*a2a0*/  UMOV UR7, 0xffffffff ;  /* 0xffffffff00077882 */ /* 0x000fe20000000000 */
[----:B------:R-:W-:Y:S01]  /*a2b0*/  UMOV UR8, 0x1 ;  /* 0x0000000100087882 */ /* 0x000fe20000000000 */
[----:B------:R-:W-:Y:S01]  /*a2c0*/  UIMAD.WIDE.U32 UR4, UR4, UR5, URZ ;  /* 0x00000005040472a5 */ /* 0x000fe2000f8e003f */
[----:B------:R-:W-:Y:S01]  /*a2d0*/  IMAD.MOV.U32 R11, RZ, RZ, 0x1 ;  /* 0x00000001ff0b7424 */ /* 0x000fe200078e00ff */
[----:B------:R-:W-:Y:S01]  /*a2e0*/  USHF.L.U32 UR7, UR7, UR6, URZ ;  /* 0x0000000607077299 */ /* 0x000fe2000800063f */
[----:B------:R-:W-:Y:S01]  /*a2f0*/  LOP3.LUT R8, R19, 0x2, RZ, 0xfc, !PT ;  /* 0x0000000213087812 */ /* 0x000fe200078efcff */
[----:B------:R-:W-:-:S02]  /*a300*/  USHF.L.U32 UR18, UR8, UR6, URZ ;  /* 0x0000000608127299 */ /* 0x000fc4000800063f */
[----:B------:R-:W-:Y:S01]  /*a310*/  ULOP3.LUT UR17, URZ, UR7, URZ, 0x33, !UPT ;  /* 0x000000073f117292 */ /* 0x000fe2000f8e333f */
[----:B------:R-:W-:Y:S01]  /*a320*/  ULDC UR6, c[0x0][0x14] ;  /* 0x0000050000067ab9 */ /* 0x000fe20000000800 */
[----:B------:R-:W-:Y:S01]  /*a330*/  ULDC.64 UR22, c[0x0][0x198] ;  /* 0x0000660000167ab9 */ /* 0x000fe20000000a00 */
[----:B------:R-:W-:Y:S02]  /*a340*/  UIMAD.WIDE.U32 UR20, UR4, UR6, URZ ;  /* 0x00000006041472a5 */ /* 0x000fe4000f8e003f */
[----:B------:R-:W-:Y:S01]  /*a350*/  UIMAD UR13, UR5, UR6, URZ ;  /* 0x00000006050d72a4 */ /* 0x000fe2000f8e023f */
[----:B0-----:R-:W-:-:S03]  /*a360*/  VIADD R0, R0, 0xf ;  /* 0x0000000f00007836 */ /* 0x001fc60000000000 */
[----:B------:R-:W-:Y:S02]  /*a370*/  UIADD3 UR13, UR21, UR13, URZ ;  /* 0x0000000d150d7290 */ /* 0x000fe4000fffe03f */
[----:B------:R-:W-:-:S04]  /*a380*/  SHF.R.S32.HI R3, RZ, 0x1f, R0 ;  /* 0x0000001fff037819 */ /* 0x000fc80000011400 */
[----:B------:R-:W-:Y:S01]  /*a390*/  LEA.HI R3, R3, R0, RZ, 0x4 ;  /* 0x0000000003037211 */ /* 0x000fe200078f20ff */
[----:B------:R-:W-:Y:S01]  /*a3a0*/  IMAD.MOV.U32 R0, RZ, RZ, 0x1 ;  /* 0x00000001ff007424 */ /* 0x000fe200078e00ff */
[----:B-1----:R-:W-:Y:S02]  /*a3b0*/  LOP3.LUT R9, R9, 0x1, RZ, 0xc0, !PT ;  /* 0x0000000109097812 */ /* 0x002fe400078ec0ff */
[----:B------:R-:W-:Y:S01]  /*a3c0*/  SHF.R.S32.HI R10, RZ, 0x4, R3 ;  /* 0x00000004ff0a7819 */ /* 0x000fe20000011403 */
[----:B------:R-:W-:-:S04]  /*a3d0*/  IMAD.MOV.U32 R3, RZ, RZ, RZ ;  /* 0x000000ffff037224 */ /* 0x000fc800078e00ff */
[----:B------:R-:W-:-:S07]  /*a3e0*/  VIADD R12, R10, 0x1 ;  /* 0x000000010a0c7836 */ /* 0x000fce0000000000 */
.L_x_274:
[----:B------:R-:W-:-:S03]  /*a3f0*/  UMOV UR4, 0xffffffff ;  /* 0xffffffff00047882 */ /* 0x000fc60000000000 */
[----:B------:R-:W-:Y:S05]  /*a400*/  BRA.DIV UR4, `(.L_x_264) ;  /* 0x0000001604d07947 */ /* 0x000fea000b800000 */
[----:B------:R-:W-:-:S13]  /*a410*/  ELECT P6, URZ, PT ;  /* 0x00000000003f782f */ /* 0x000fda00038c0000 */
.L_x_300:
[----:B------:R-:W0:Y:S01]  /*a420*/  LDC R4, c[0x0][0x28c] ;  /* 0x0000a300ff047b82 */ /* 0x000e220000000800 */
[----:B------:R-:W-:Y:S01]  /*a430*/  BSSY B1, `(.L_x_265) ;  /* 0x000003a000017945 */ /* 0x000fe20003800000 */
[----:B0-----:R-:W-:-:S13]  /*a440*/  ISETP.LT.OR P6, PT, R4, 0x1, !P6 ;  /* 0x000000010400780c */ /* 0x001fda00077c1670 */
[----:B------:R-:W-:Y:S05]  /*a450*/  @P6 BRA `(.L_x_266) ;  /* 0x0000000000dc6947 */ /* 0x000fea0003800000 */
[----:B------:R-:W-:Y:S02]  /*a460*/  IMAD R20, R20, 0x2, R9 ;  /* 0x0000000214147824 */ /* 0x000fe400078e0209 */
[----:B------:R-:W-:Y:S02]  /*a470*/  IMAD.SHL.U32 R21, R13, 0x100, RZ ;  /* 0x000001000d157824 */ /* 0x000fe400078e00ff */
[----:B------:R-:W-:Y:S02]  /*a480*/  IMAD.MOV.U32 R22, RZ, RZ, RZ ;  /* 0x000000ffff167224 */ /* 0x000fe400078e00ff */
[----:B------:R-:W-:Y:S02]  /*a490*/  IMAD.MOV.U32 R4, RZ, RZ, R12 ;  /* 0x000000ffff047224 */ /* 0x000fe400078e000c */
[----:B------:R-:W-:Y:S02]  /*a4a0*/  IMAD.MOV.U32 R5, RZ, RZ, R0 ;  /* 0x000000ffff057224 */ /* 0x000fe400078e0000 */
[----:B------:R-:W-:-:S02]  /*a4b0*/  IMAD.MOV.U32 R14, RZ, RZ, R3 ;  /* 0x000000ffff0e7224 */ /* 0x000fc400078e0003 */
[----:B------:R-:W-:-:S07]  /*a4c0*/  IMAD R15, R20, 0x38, RZ ;  /* 0x00000038140f7824 */ /* 0x000fce00078e02ff */
.L_x_269:
[----:B------:R-:W0:Y:S01]  /*a4d0*/  S2R R20, SR_CgaCtaId ;  /* 0x0000000000147919 */ /* 0x000e220000008800 */
[----:B------:R-:W-:Y:S02]  /*a4e0*/  MOV R7, 0x400 ;  /* 0x0000040000077802 */ /* 0x000fe40000000f00 */
[----:B------:R-:W-:-:S13]  /*a4f0*/  LOP3.LUT P1, RZ, R18, 0x7f, RZ, 0xc0, !PT ;  /* 0x0000007f12ff7812 */ /* 0x000fda000782c0ff */
[----:B------:R-:W1:Y:S01]  /*a500*/  @!P1 LDC R13, c[0x0][0x500] ;  /* 0x00014000ff0d9b82 */ /* 0x000e620000000800 */
[----:B0-----:R-:W-:Y:S02]  /*a510*/  LEA R23, R20, R7, 0x18 ;  /* 0x0000000714177211 */ /* 0x001fe400078ec0ff */
[----:B------:R-:W-:-:S03]  /*a520*/  SHF.L.U32 R7, R5, 0x1f, RZ ;  /* 0x0000001f05077819 */ /* 0x000fc600000006ff */
[----:B------:R-:W-:-:S04]  /*a530*/  IMAD R20, R14, 0x8, R23 ;  /* 0x000000080e147824 */ /* 0x000fc800078e0217 */
[----:B------:R-:W0:Y:S02]  /*a540*/  SYNCS.PHASECHK.TRANS64.TRYWAIT P0, [R20+URZ+0x98], R7 ;  /* 0x00009807140075a7 */ /* 0x000e24000800017f */
[----:B01----:R-:W-:Y:S05]  /*a550*/  @!P0 BRA `(.L_x_267) ;  /* 0x00000014009c8947 */ /* 0x003fea0003800000 */
.L_x_301:
[----:B0-----:R-:W-:Y:S01]  /*a560*/  PRMT R7, R8, 0x9910, RZ ;  /* 0x0000991008077816 */ /* 0x001fe200000000ff */
[----:B------:R0:W-:Y:S03]  /*a570*/  @!P1 SYNCS.ARRIVE.TRANS64 RZ, [R20+URZ], R13 ;  /* 0x0000000d14ff99a7 */ /* 0x0001e6000800003f */
[----:B------:R-:W-:-:S13]  /*a580*/  ISETP.NE.AND P0, PT, R7, 0x2, PT ;  /* 0x000000020700780c */ /* 0x000fda0003f05270 */
[----:B0-----:R-:W-:Y:S05]  /*a590*/  @P0 BRA `(.L_x_268) ;  /* 0x0000000000040947 */ /* 0x001fea0003800000 */
[----:B------:R-:W-:Y:S01]  /*a5a0*/  BPT.TRAP 0x1 ;  /* 0x000000040000795c */ /* 0x000fe20000300000 */
.L_x_268:
[----:B------:R-:W-:Y:S01]  /*a5b0*/  IMAD R7, R14, 0x2, R9 ;  /* 0x000000020e077824 */ /* 0x000fe200078e0209 */
[----:B------:R-:W-:Y:S01]  /*a5c0*/  R2UR UR9, R20 ;  /* 0x00000000140972ca */ /* 0x000fe200000e0000 */
[--C-:B------:R-:W-:Y:S01]  /*a5d0*/  IMAD R13, R14, 0x2000, R23.reuse ;  /* 0x000020000e0d7824 */ /* 0x100fe200078e0217 */
[----:B------:R-:W-:Y:S01]  /*a5e0*/  UIADD3 UR4, UP0, UR22, 0xf0, URZ ;  /* 0x000000f016047890 */ /* 0x000fe2000ff1e03f */
[----:B------:R-:W-:Y:S01]  /*a5f0*/  IMAD R7, R7, 0x380, RZ ;  /* 0x0000038007077824 */ /* 0x000fe200078e02ff */
[----:B------:R-:W-:Y:S01]  /*a600*/  R2UR UR11, R21 ;  /* 0x00000000150b72ca */ /* 0x000fe200000e0000 */
[----:B------:R-:W-:Y:S01]  /*a610*/  VIADD R4, R4, 0xffffffff ;  /* 0xffffffff04047836 */ /* 0x000fe20000000000 */
[----:B------:R-:W-:Y:S01]  /*a620*/  R2UR UR5, R13 ;  /* 0x000000000d0572ca */ /* 0x000fe200000e0000 */
[----:B------:R-:W-:Y:S01]  /*a630*/  IMAD R7, R7, 0x2, R23 ;  /* 0x0000000207077824 */ /* 0x000fe200078e0217 */
[----:B------:R-:W-:Y:S01]  /*a640*/  R2UR UR10, R22 ;  /* 0x00000000160a72ca */ /* 0x000fe200000e0000 */
[----:B------:R-:W-:Y:S01]  /*a650*/  UIADD3 UR24, UP1, UR22, 0x1f0, URZ ;  /* 0x000001f016187890 */ /* 0x000fe2000ff3e03f */
[----:B------:R-:W-:Y:S01]  /*a660*/  R2UR UR12, R6 ;  /* 0x00000000060c72ca */ /* 0x000fe200000e0000 */
[----:B------:R-:W-:Y:S01]  /*a670*/  VIADD R14, R14, 0x1 ;  /* 0x000000010e0e7836 */ /* 0x000fe20000000000 */
[----:B------:R-:W-:Y:S01]  /*a680*/  R2UR UR8, R7 ;  /* 0x00000000070872ca */ /* 0x000fe200000e0000 */
[----:B------:R-:W-:Y:S01]  /*a690*/  UIADD3.X UR25, URZ, UR23, URZ, UP1, !UPT ;  /* 0x000000173f197290 */ /* 0x000fe20008ffe43f */
[----:B------:R-:W-:Y:S01]  /*a6a0*/  R2UR UR19, R15 ;  /* 0x000000000f1372ca */ /* 0x000fe200000e0000 */
[----:B------:R-:W-:Y:S01]  /*a6b0*/  UMOV UR6, 0x0 ;  /* 0x0000000000067882 */ /* 0x000fe20000000000 */
[----:B------:R-:W-:Y:S01]  /*a6c0*/  ISETP.GT.AND P1, PT, R4, 0x1, PT ;  /* 0x000000010400780c */ /* 0x000fe20003f24270 */
[----:B------:R-:W-:Y:S01]  /*a6d0*/  UMOV UR7, 0x10000000 ;  /* 0x1000000000077882 */ /* 0x000fe20000000000 */
[----:B------:R-:W-:Y:S01]  /*a6e0*/  ISETP.NE.AND P0, PT, R14, 0x13, PT ;  /* 0x000000130e00780c */ /* 0x000fe20003f05270 */
[----:B------:R-:W-:Y:S01]  /*a6f0*/  UIADD3 UR14, UR5, 0x200, URZ ;  /* 0x00000200050e7890 */ /* 0x000fe2000fffe03f */
[----:B------:R-:W-:Y:S01]  /*a700*/  VIADD R22, R22, 0x10 ;  /* 0x0000001016167836 */ /* 0x000fe20000000000 */
[----:B------:R-:W-:Y:S01]  /*a710*/  UIADD3.X UR5, URZ, UR23, URZ, UP0, !UPT ;  /* 0x000000173f057290 */ /* 0x000fe200087fe43f */
[----:B------:R-:W-:Y:S01]  /*a720*/  SEL R20, RZ, 0x1, P0 ;  /* 0x00000001ff147807 */ /* 0x000fe20000000000 */
[----:B------:R-:W-:Y:S01]  /*a730*/  UMOV UR26, 0x30000 ;  /* 0x00030000001a7882 */ /* 0x000fe20000000000 */
[----:B------:R-:W-:Y:S01]  /*a740*/  SEL R14, R14, RZ, P0 ;  /* 0x000000ff0e0e7207 */ /* 0x000fe20000000000 */
[----:B------:R-:W-:Y:S01]  /*a750*/  UIADD3 UR15, UR8, 0x26200, URZ ;  /* 0x00026200080f7890 */ /* 0x000fe2000fffe03f */
[----:B------:R-:W-:-:S02]  /*a760*/  LOP3.LUT R5, R5, R20, RZ, 0x3c, !PT ;  /* 0x0000001405057212 */ /* 0x000fc400078e3cff */
[----:B------:R-:W-:Y:S02]  /*a770*/  UMOV UR8, UR14 ;  /* 0x0000000e00087c82 */ /* 0x000fe40008000000 */
[----:B------:R0:W-:Y:S02]  /*a780*/  UTMALDG.3D [UR8], [UR4], desc[UR6] ;  /* 0x00000608040075b4 */ /* 0x0001e40008011000 */
[----:B0-----:R-:W-:Y:S01]  /*a790*/  UMOV UR8, UR15 ;  /* 0x0000000f00087c82 */ /* 0x001fe20008000000 */
[----:B------:R-:W-:Y:S02]  /*a7a0*/  UMOV UR11, UR19 ;  /* 0x00000013000b7c82 */ /* 0x000fe40008000000 */
[----:B------:R0:W-:Y:S02]  /*a7b0*/  UTMALDG.3D.MULTICAST [UR8], [UR24], UR26, desc[UR6] ;  /* 0x00000608180073b4 */ /* 0x0001e4000801181a */
[----:B0-----:R-:W-:Y:S05]  /*a7c0*/  @P1 BRA `(.L_x_269) ;  /* 0xfffffffc00401947 */ /* 0x001fea000383ffff */
.L_x_266:
[----:B------:R-:W-:Y:S05]  /*a7d0*/  BSYNC B1 ;  /* 0x0000000000017941 */ /* 0x000fea0003800000 */
.L_x_265:
[----:B------:R-:W-:Y:S01]  /*a7e0*/  LOP3.LUT P1, RZ, R11, 0xff, RZ, 0xc0, !PT ;  /* 0x000000ff0bff7812 */ /* 0x000fe2000782c0ff */
[C---:B------:R-:W-:Y:S01]  /*a7f0*/  IMAD.IADD R6, R10.reuse, 0x1, R3 ;  /* 0x000000010a067824 */ /* 0x040fe200078e0203 */
[----:B------:R-:W-:Y:S01]  /*a800*/  ULDC.64 UR4, c[0x0][0x650] ;  /* 0x0001940000047ab9 */ /* 0x000fe20000000a00 */
[----:B------:R-:W-:Y:S01]  /*a810*/  ISETP.GE.U32.AND P2, PT, R10, 0x13, PT ;  /* 0x000000130a00780c */ /* 0x000fe20003f46070 */
[----:B------:R-:W-:Y:S01]  /*a820*/  BSSY B1, `(.L_x_270) ;  /* 0x000006d000017945 */ /* 0x000fe20003800000 */
[C---:B------:R-:W-:Y:S01]  /*a830*/  IMAD.WIDE.U32 R4, R6.reuse, -0x50d79435, RZ ;  /* 0xaf286bcb06047825 */ /* 0x040fe200078e00ff */
[C---:B------:R-:W-:Y:S02]  /*a840*/  ISETP.GT.U32.AND P0, PT, R6.reuse, 0x12, PT ;  /* 0x000000120600780c */ /* 0x040fe40003f04070 */
[----:B------:R-:W-:Y:S01]  /*a850*/  PRMT R11, RZ, 0x7610, R11 ;  /* 0x00007610ff0b7816 */ /* 0x000fe2000000000b */
[----:B------:R-:W-:Y:S01]  /*a860*/  IMAD.IADD R4, R6, 0x1, -R5 ;  /* 0x0000000106047824 */ /* 0x000fe200078e0a05 */
[----:B------:R-:W-:Y:S01]  /*a870*/  ISETP.LT.U32.AND P0, PT, R10, 0x13, P0 ;  /* 0x000000130a00780c */ /* 0x000fe20000701070 */
[----:B------:R-:W-:-:S02]  /*a880*/  IMAD.MOV.U32 R13, RZ, RZ, -0x1 ;  /* 0xffffffffff0d7424 */ /* 0x000fc400078e00ff */
[----:B------:R-:W0:Y:S01]  /*a890*/  @P1 S2R R14, SR_CgaCtaId ;  /* 0x00000000000e1919 */ /* 0x000e220000008800 */
[----:B------:R-:W-:Y:S01]  /*a8a0*/  @P1 MOV R3, 0x400 ;  /* 0x0000040000031802 */ /* 0x000fe20000000f00 */
[----:B------:R-:W-:Y:S01]  /*a8b0*/  IMAD.MOV.U32 R20, RZ, RZ, -0x1 ;  /* 0xffffffffff147424 */ /* 0x000fe200078e00ff */
[----:B------:R-:W-:Y:S02]  /*a8c0*/  LEA.HI R4, R4, R5, RZ, 0x1f ;  /* 0x0000000504047211 */ /* 0x000fe400078ff8ff */
[----:B0-----:R-:W-:Y:S02]  /*a8d0*/  @P1 LEA R14, R14, R3, 0x18 ;  /* 0x000000030e0e1211 */ /* 0x001fe400078ec0ff */
[----:B------:R-:W-:Y:S02]  /*a8e0*/  SEL R3, RZ, 0x1, !P0 ;  /* 0x00000001ff037807 */ /* 0x000fe40004000000 */
[----:B------:R-:W-:Y:S01]  /*a8f0*/  IADD3 R16, P0, R16, UR20, RZ ;  /* 0x0000001410107c10 */ /* 0x000fe2000ff1e0ff */
[----:B------:R0:W-:Y:S01]  /*a900*/  @P1 SYNCS.ARRIVE.TRANS64.A1T0 RZ, [R14+URZ+0x148], RZ ;  /* 0x000148ff0eff19a7 */ /* 0x0001e2000810003f */
[----:B------:R-:W-:-:S02]  /*a910*/  LOP3.LUT R0, R0, R3, RZ, 0x3c, !PT ;  /* 0x0000000300007212 */ /* 0x000fc400078e3cff */
[----:B------:R-:W-:Y:S02]  /*a920*/  IADD3.X R17, R17, UR13, RZ, P0, !PT ;  /* 0x0000000d11117c10 */ /* 0x000fe400087fe4ff */
[----:B------:R-:W-:Y:S02]  /*a930*/  ISETP.GE.U32.AND P0, PT, R16, UR4, PT ;  /* 0x0000000410007c0c */ /* 0x000fe4000bf06070 */
[----:B------:R-:W-:Y:S02]  /*a940*/  SHF.R.U32.HI R3, RZ, 0x4, R4 ;  /* 0x00000004ff037819 */ /* 0x000fe40000011604 */
[----:B------:R-:W-:Y:S02]  /*a950*/  ISETP.GE.U32.AND.EX P0, PT, R17, UR5, PT, P0 ;  /* 0x0000000511007c0c */ /* 0x000fe4000bf06100 */
[----:B------:R-:W-:Y:S01]  /*a960*/  @P2 LOP3.LUT R0, R0, 0x1, R3, 0x78, !PT ;  /* 0x0000000100002812 */ /* 0x000fe200078e7803 */
[----:B------:R-:W-:Y:S01]  /*a970*/  IMAD R3, R3, -0x13, R6 ;  /* 0xffffffed03037824 */ /* 0x000fe200078e0206 */
[----:B------:R-:W-:Y:S01]  /*a980*/  PRMT R4, RZ, 0x7610, R4 ;  /* 0x00007610ff047816 */ /* 0x000fe20000000004 */
[----:B------:R-:W-:-:S08]  /*a990*/  IMAD.MOV.U32 R6, RZ, RZ, -0x1 ;  /* 0xffffffffff067424 */ /* 0x000fd000078e00ff */
[----:B0-----:R-:W-:Y:S05]  /*a9a0*/  @P0 BRA `(.L_x_271) ;  /* 0x0000000400500947 */ /* 0x001fea0003800000 */
[----:B------:R-:W0:Y:S01]  /*a9b0*/  S2R R15, SR_CTAID.X ;  /* 0x00000000000f7919 */ /* 0x000e220000002500 */
[----:B------:R-:W-:Y:S01]  /*a9c0*/  ULDC.64 UR4, c[0x0][0x628] ;  /* 0x00018a0000047ab9 */ /* 0x000fe20000000a00 */
[----:B------:R-:W1:Y:S01]  /*a9d0*/  LDC R20, c[0x0][0x144] ;  /* 0x00005100ff147b82 */ /* 0x000e620000000800 */
[----:B------:R-:W-:Y:S01]  /*a9e0*/  ISETP.NE.U32.AND P0, PT, RZ, UR4, PT ;  /* 0x00000004ff007c0c */ /* 0x000fe2000bf05070 */
[----:B------:R-:W2:Y:S01]  /*a9f0*/  S2R R13, SR_CTAID.Y ;  /* 0x00000000000d7919 */ /* 0x000ea20000002600 */
[----:B------:R-:W-:Y:S01]  /*aa00*/  ULDC UR7, c[0x0][0x630] ;  /* 0x00018c0000077ab9 */ /* 0x000fe20000000800 */
[----:B------:R-:W-:Y:S01]  /*aa10*/  ULDC UR8, c[0x0][0x150] ;  /* 0x0000540000087ab9 */ /* 0x000fe20000000800 */
[----:B------:R-:W-:Y:S01]  /*aa20*/  ISETP.NE.AND.EX P0, PT, RZ, UR5, PT, P0 ;  /* 0x00000005ff007c0c */ /* 0x000fe2000bf05300 */
[----:B------:R-:W-:Y:S02]  /*aa30*/  IMAD.MOV.U32 R4, RZ, RZ, R16 ;  /* 0x000000ffff047224 */ /* 0x000fe400078e0010 */
[----:B------:R-:W-:Y:S01]  /*aa40*/  IMAD.MOV.U32 R5, RZ, RZ, R17 ;  /* 0x000000ffff057224 */ /* 0x000fe200078e0011 */
[----:B0-----:R-:W-:-:S09]  /*aa50*/  I2FP.F32.U32 R22, R15 ;  /* 0x0000000f00167245 */ /* 0x001fd20000201000 */
[----:B------:R-:W-:Y:S05]  /*aa60*/  @!P0 BRA `(.L_x_272) ;  /* 0x0000000000288947 */ /* 0x000fea0003800000 */
[----:B------:R-:W-:Y:S02]  /*aa70*/  ULDC UR6, c[0x0][0x634] ;  /* 0x00018d0000067ab9 */ /* 0x000fe40000000800 */
[----:B------:R-:W-:-:S05]  /*aa80*/  IADD3 R5, P0, R16, UR6, RZ ;  /* 0x0000000610057c10 */ /* 0x000fca000ff1e0ff */
[----:B------:R-:W-:-:S04]  /*aa90*/  IMAD.X R21, RZ, RZ, R17, P0 ;  /* 0x000000ffff157224 */ /* 0x000fc800000e0611 */
[----:B------:R-:W-:-:S04]  /*aaa0*/  IMAD.WIDE.U32 R6, R21, UR4, RZ ;  /* 0x0000000415067c25 */ /* 0x000fc8000f8e00ff */
[----:B------:R-:W-:-:S04]  /*aab0*/  IMAD.WIDE.U32 R6, P0, R5, UR5, R6 ;  /* 0x0000000505067c25 */ /* 0x000fc8000f800006 */
[----:B------:R-:W-:-:S04]  /*aac0*/  IMAD.WIDE.U32 R4, R5, UR4, RZ ;  /* 0x0000000405047c25 */ /* 0x000fc8000f8e00ff */
[----:B------:R-:W-:Y:S01]  /*aad0*/  IMAD.MOV.U32 R4, RZ, RZ, R7 ;  /* 0x000000ffff047224 */ /* 0x000fe200078e0007 */
[----:B------:R-:W-:Y:S01]  /*aae0*/  IADD3 RZ, P1, R5, R6, RZ ;  /* 0x0000000605ff7210 */ /* 0x000fe20007f3e0ff */
[----:B------:R-:W-:-:S04]  /*aaf0*/  IMAD.X R5, RZ, RZ, RZ, P0 ;  /* 0x000000ffff057224 */ /* 0x000fc800000e06ff */
[----:B------:R-:W-:-:S08]  /*ab00*/  IMAD.WIDE.U32.X R4, R21, UR5, R4, P1 ;  /* 0x0000000515047c25 */ /* 0x000fd000088e0404 */
.L_x_272:
[----:B------:R-:W-:Y:S01]  /*ab10*/  FMUL R22, R22, UR8 ;  /* 0x0000000816167c20 */ /* 0x000fe20008400000 */
[--C-:B------:R-:W-:Y:S01]  /*ab20*/  SHF.R.U64 R14, R4, UR7, R5.reuse ;  /* 0x00000007040e7c19 */ /* 0x100fe20008001205 */
[----:B------:R-:W-:Y:S01]  /*ab30*/  ULDC.64 UR4, c[0x0][0x620] ;  /* 0x0001880000047ab9 */ /* 0x000fe20000000a00 */
[----:B------:R-:W-:Y:S01]  /*ab40*/  SHF.R.U32.HI R4, RZ, UR7, R5 ;  /* 0x00000007ff047c19 */ /* 0x000fe20008011605 */
[----:B------:R-:W-:Y:S01]  /*ab50*/  ULDC.64 UR6, c[0x0][0x640] ;  /* 0x0001900000067ab9 */ /* 0x000fe20000000a00 */
[----:B------:R-:W-:Y:S01]  /*ab60*/  IADD3 R5, P0, RZ, -R14, RZ ;  /* 0x8000000eff057210 */ /* 0x000fe20007f1e0ff */
[----:B------:R-:W0:Y:S04]  /*ab70*/  F2I.U32.TRUNC.NTZ R22, R22 ;  /* 0x0000001600167305 */ /* 0x000e28000020f000 */
[----:B------:R-:W-:Y:S01]  /*ab80*/  IMAD.X R4, RZ, RZ, ~R4, P0 ;  /* 0x000000ffff047224 */ /* 0x000fe200000e0e04 */
[----:B------:R-:W-:-:S03]  /*ab90*/  ISETP.NE.U32.AND P0, PT, RZ, UR6, PT ;  /* 0x00000006ff007c0c */ /* 0x000fc6000bf05070 */
[----:B------:R-:W-:Y:S01]  /*aba0*/  IMAD R4, R4, UR4, RZ ;  /* 0x0000000404047c24 */ /* 0x000fe2000f8e02ff */
[----:B------:R-:W-:-:S03]  /*abb0*/  ISETP.NE.AND.EX P0, PT, RZ, UR7, PT, P0 ;  /* 0x00000007ff007c0c */ /* 0x000fc6000bf05300 */
[C---:B------:R-:W-:Y:S01]  /*abc0*/  IMAD R7, R5.reuse, UR5, R4 ;  /* 0x0000000505077c24 */ /* 0x040fe2000f8e0204 */
[----:B------:R-:W-:Y:S01]  /*abd0*/  ULDC UR5, c[0x0][0x154] ;  /* 0x0000550000057ab9 */ /* 0x000fe20000000800 */
[----:B------:R-:W-:Y:S01]  /*abe0*/  IMAD.WIDE.U32 R4, R5, UR4, R16 ;  /* 0x0000000405047c25 */ /* 0x000fe2000f8e0010 */
[----:B------:R-:W-:-:S03]  /*abf0*/  ULDC UR4, c[0x0][0x618] ;  /* 0x0001860000047ab9 */ /* 0x000fc60000000800 */
[----:B0-----:R-:W-:Y:S02]  /*ac00*/  IMAD.MOV R6, RZ, RZ, -R22 ;  /* 0x000000ffff067224 */ /* 0x001fe400078e0a16 */
[----:B------:R-:W-:Y:S02]  /*ac10*/  IMAD.IADD R5, R5, 0x1, R7 ;  /* 0x0000000105057824 */ /* 0x000fe400078e0207 */
[----:B-1----:R-:W-:Y:S01]  /*ac20*/  IMAD R15, R20, R6, R15 ;  /* 0x00000006140f7224 */ /* 0x002fe200078e020f */
[----:B--2---:R-:W-:Y:S01]  /*ac30*/  I2FP.F32.U32 R6, R13 ;  /* 0x0000000d00067245 */ /* 0x004fe20000201000 */
[----:B------:R-:W0:Y:S01]  /*ac40*/  LDC R20, c[0x0][0x148] ;  /* 0x00005200ff147b82 */ /* 0x000e220000000800 */
[--C-:B------:R-:W-:Y:S02]  /*ac50*/  SHF.R.U64 R21, R4, UR4, R5.reuse ;  /* 0x0000000404157c19 */ /* 0x100fe40008001205 */
[----:B------:R-:W-:Y:S01]  /*ac60*/  SHF.R.U32.HI R4, RZ, UR4, R5 ;  /* 0x00000004ff047c19 */ /* 0x000fe20008011605 */
[----:B------:R-:W-:Y:S01]  /*ac70*/  FMUL R6, R6, UR5 ;  /* 0x0000000506067c20 */ /* 0x000fe20008400000 */
[----:B------:R-:W-:-:S02]  /*ac80*/  ULDC UR4, c[0x0][0x608] ;  /* 0x0001820000047ab9 */ /* 0x000fc40000000800 */
[--C-:B------:R-:W-:Y:S01]  /*ac90*/  SHF.R.U64 R23, R21, UR4, R4.reuse ;  /* 0x0000000415177c19 */ /* 0x100fe20008001204 */
[----:B------:R1:W2:Y:S01]  /*aca0*/  F2I.U32.TRUNC.NTZ R24, R6 ;  /* 0x0000000600187305 */ /* 0x0002a2000020f000 */
[----:B------:R-:W-:Y:S01]  /*acb0*/  SHF.R.U32.HI R4, RZ, UR4, R4 ;  /* 0x00000004ff047c19 */ /* 0x000fe20008011604 */
[----:B------:R-:W-:-:S03]  /*acc0*/  ULDC UR4, c[0x0][0x658] ;  /* 0x0001960000047ab9 */ /* 0x000fc60000000800 */
[--C-:B------:R-:W-:Y:S02]  /*acd0*/  SHF.R.U64 R22, R23, UR4, R4.reuse ;  /* 0x0000000417167c19 */ /* 0x100fe40008001204 */
[----:B------:R-:W-:-:S03]  /*ace0*/  SHF.R.U32.HI R25, RZ, UR4, R4 ;  /* 0x00000004ff197c19 */ /* 0x000fc60008011604 */
[----:B------:R-:W-:Y:S02]  /*acf0*/  IMAD.MOV.U32 R4, RZ, RZ, R22 ;  /* 0x000000ffff047224 */ /* 0x000fe400078e0016 */
[----:B------:R-:W-:Y:S01]  /*ad00*/  IMAD.MOV.U32 R5, RZ, RZ, R25 ;  /* 0x000000ffff057224 */ /* 0x000fe200078e0019 */
[----:B-1----:R-:W-:Y:S06]  /*ad10*/  @!P0 BRA `(.L_x_273) ;  /* 0x0000000000288947 */ /* 0x002fec0003800000 */
        /* <DEDUP_REMOVED lines=10> */
.L_x_273:
[----:B------:R-:W-:Y:S01]  /*adc0*/  ISETP.NE.AND P0, PT, R2, 0x1, PT ;  /* 0x000000010200780c */ /* 0x000fe20003f05270 */
[----:B------:R-:W-:Y:S01]  /*add0*/  ULDC UR4, c[0x0][0x648] ;  /* 0x0001920000047ab9 */ /* 0x000fe20000000800 */
[----:B------:R-:W-:Y:S01]  /*ade0*/  LOP3.LUT R23, R23, UR17, RZ, 0xc0, !PT ;  /* 0x0000001117177c12 */ /* 0x000fe2000f8ec0ff */
[----:B--2---:R-:W-:Y:S01]  /*adf0*/  IMAD.MOV R24, RZ, RZ, -R24 ;  /* 0x000000ffff187224 */ /* 0x004fe200078e0a18 */
[----:B------:R-:W-:Y:S01]  /*ae00*/  SHF.R.U64 R4, R4, UR4, R5 ;  /* 0x0000000404047c19 */ /* 0x000fe20008001205 */
[----:B------:R-:W-:Y:S01]  /*ae10*/  ULDC UR4, c[0x0][0x638] ;  /* 0x00018e0000047ab9 */ /* 0x000fe20000000800 */
[----:B------:R-:W-:Y:S01]  /*ae20*/  LOP3.LUT R21, R21, UR16, RZ, 0xc0, !PT ;  /* 0x0000001015157c12 */ /* 0x000fe2000f8ec0ff */
[----:B------:R-:W-:Y:S01]  /*ae30*/  ULDC UR5, c[0x0][0x610] ;  /* 0x0001840000057ab9 */ /* 0x000fe20000000800 */
[----:B------:R-:W-:Y:S02]  /*ae40*/  IMAD.MOV.U32 R6, RZ, RZ, R14 ;  /* 0x000000ffff067224 */ /* 0x000fe400078e000e */
[----:B------:R-:W-:-:S02]  /*ae50*/  IMAD.MOV R5, RZ, RZ, -R4 ;  /* 0x000000ffff057224 */ /* 0x000fc400078e0a04 */
[----:B------:R-:W-:Y:S02]  /*ae60*/  IMAD R4, R4, UR18, R23 ;  /* 0x0000001204047c24 */ /* 0x000fe4000f8e0217 */
[----:B0-----:R-:W-:Y:S02]  /*ae70*/  @P0 IMAD R15, R20, R24, R13 ;  /* 0x00000018140f0224 */ /* 0x001fe400078e020d */
[----:B------:R-:W-:Y:S01]  /*ae80*/  IMAD R22, R5, UR4, R22 ;  /* 0x0000000405167c24 */ /* 0x000fe2000f8e0216 */
[----:B------:R-:W-:Y:S01]  /*ae90*/  ULDC UR4, c[0x0][0x600] ;  /* 0x0001800000047ab9 */ /* 0x000fe20000000800 */
[----:B------:R-:W-:Y:S02]  /*aea0*/  IMAD R15, R4, UR5, R15 ;  /* 0x00000005040f7c24 */ /* 0x000fe4000f8e020f */
[----:B------:R-:W-:Y:S02]  /*aeb0*/  IMAD R22, R22, UR4, R21 ;  /* 0x0000000416167c24 */ /* 0x000fe4000f8e0215 */
[----:B------:R-:W-:-:S03]  /*aec0*/  IMAD.MOV.U32 R4, RZ, RZ, 0x1 ;  /* 0x00000001ff047424 */ /* 0x000fc600078e00ff */
[----:B------:R-:W-:Y:S02]  /*aed0*/  SEL R20, R22, R15, !P0 ;  /* 0x0000000f16147207 */ /* 0x000fe40004000000 */
[----:B------:R-:W-:-:S07]  /*aee0*/  SEL R13, R15, R22, !P0 ;  /* 0x000000160f0d7207 */ /* 0x000fce0004000000 */
.L_x_271:
[----:B------:R-:W-:Y:S05]  /*aef0*/  BSYNC B1 ;  /* 0x0000000000017941 */ /* 0x000fea0003800000 */
.L_x_270:
[----:B------:R-:W-:-:S13]  /*af00*/  LOP3.LUT P0, RZ, R4, 0xff, RZ, 0xc0, !PT ;  /* 0x000000ff04ff7812 */ /* 0x000fda000780c0ff */
[----:B------:R-:W-:Y:S05]  /*af10*/  @P0 BRA `(.L_x_274) ;  /* 0xfffffff400340947 */ /* 0x000fea000383ffff */
[----:B------:R-:W-:Y:S05]  /*af20*/  BSYNC B0 ;  /* 0x0000000000007941 */ /* 0x000fea0003800000 */
.L_x_263:
[----:B------:R-:W-:-:S03]  /*af30*/  UMOV UR4, 0xffffffff ;  /* 0xffffffff00047882 */ /* 0x000fc60000000000 */
[----:B------:R-:W-:Y:S05]  /*af40*/  BRA.DIV UR4, `(.L_x_275) ;  /* 0x0000000e04347947 */ /* 0x000fea000b800000 */
[----:B------:R-:W-:-:S13]  /*af50*/  ELECT P6, URZ, PT ;  /* 0x00000000003f782f */ /* 0x000fda00038c0000 */
.L_x_304:
[----:B------:R-:W-:Y:S04]  /*af60*/  BSSY B0, `(.L_x_276) ;  /* 0x00000b2000007945 */ /* 0x000fe80003800000 */
[----:B------:R-:W-:Y:S05]  /*af70*/  @!P6 BRA `(.L_x_277) ;  /* 0x0000000800c0e947 */ /* 0x000fea0003800000 */
[----:B------:R-:W-:-:S04]  /*af80*/  LOP3.LUT R19, R19, 0x2, RZ, 0xfc, !PT ;  /* 0x0000000213137812 */ /* 0x000fc800078efcff */
[----:B------:R-:W-:-:S13]  /*af90*/  ISETP.NE.AND P0, PT, R19, 0x3, PT ;  /* 0x000000031300780c */ /* 0x000fda0003f05270 */
[----:B------:R-:W-:Y:S05]  /*afa0*/  @!P0 BRA `(.L_x_278) ;  /* 0x0000000000048947 */ /* 0x000fea0003800000 */
[----:B------:R-:W-:Y:S01]  /*afb0*/  BPT.TRAP 0x1 ;  /* 0x000000040000795c */ /* 0x000fe20000300000 */
.L_x_278:
[----:B------:R-:W0:Y:S01]  /*afc0*/  S2R R5, SR_CgaCtaId ;  /* 0x0000000000057919 */ /* 0x000e220000008800 */
[----:B------:R-:W-:Y:S02]  /*afd0*/  MOV R2, 0x400 ;  /* 0x0000040000027802 */ /* 0x000fe40000000f00 */
[----:B------:R-:W-:Y:S02]  /*afe0*/  SHF.L.U32 R4, R0, 0x1f, RZ ;  /* 0x0000001f00047819 */ /* 0x000fe400000006ff */
[----:B0-----:R-:W-:-:S05]  /*aff0*/  LEA R2, R5, R2, 0x18 ;  /* 0x0000000205027211 */ /* 0x001fca00078ec0ff */
[----:B------:R-:W-:-:S04]  /*b000*/  VIADD R2, R2, 0x98 ;  /* 0x0000009802027836 */ /* 0x000fc80000000000 */
[C---:B------:R-:W-:Y:S02]  /*b010*/  IMAD R7, R3.reuse, 0x8, R2 ;  /* 0x0000000803077824 */ /* 0x040fe400078e0202 */
[----:B------:R-:W-:Y:S02]  /*b020*/  VIADD R3, R3, 0x1 ;  /* 0x0000000103037836 */ /* 0x000fe40000000000 */
[----:B------:R-:W0:Y:S03]  /*b030*/  SYNCS.PHASECHK.TRANS64.TRYWAIT P0, [R7+URZ], R4 ;  /* 0x00000004070075a7 */ /* 0x000e26000800017f */
[----:B------:R-:W-:-:S04]  /*b040*/  ISETP.NE.AND P1, PT, R3, 0x13, PT ;  /* 0x000000130300780c */ /* 0x000fc80003f25270 */
[----:B------:R-:W-:Y:S02]  /*b050*/  SEL R5, RZ, 0x1, P1 ;  /* 0x00000001ff057807 */ /* 0x000fe40000800000 */
[----:B------:R-:W-:Y:S02]  /*b060*/  SEL R3, R3, RZ, P1 ;  /* 0x000000ff03037207 */ /* 0x000fe40000800000 */
[----:B------:R-:W-:-:S03]  /*b070*/  LOP3.LUT R6, R0, R5, RZ, 0x3c, !PT ;  /* 0x0000000500067212 */ /* 0x000fc600078e3cff */
[----:B------:R-:W-:Y:S01]  /*b080*/  IMAD R8, R3, 0x8, R2 ;  /* 0x0000000803087824 */ /* 0x000fe200078e0202 */
[----:B------:R-:W-:Y:S01]  /*b090*/  SHF.L.U32 R5, R6, 0x1f, RZ ;  /* 0x0000001f06057819 */ /* 0x000fe200000006ff */
[----:B0-----:R-:W-:Y:S06]  /*b0a0*/  @!P0 BRA `(.L_x_279) ;  /* 0x0000000800fc8947 */ /* 0x001fec0003800000 */
.L_x_305:
[----:B------:R-:W1:Y:S01]  /*b0b0*/  SYNCS.PHASECHK.TRANS64.TRYWAIT P0, [R8+URZ], R5 ;  /* 0x00000005080075a7 */ /* 0x000e62000800017f */
[----:B------:R-:W-:-:S05]  /*b0c0*/  VIADD R0, R3, 0x1 ;  /* 0x0000000103007836 */ /* 0x000fca0000000000 */
[----:B------:R-:W-:-:S04]  /*b0d0*/  ISETP.NE.AND P1, PT, R0, 0x13, PT ;  /* 0x000000130000780c */ /* 0x000fc80003f25270 */
[----:B------:R-:W-:Y:S02]  /*b0e0*/  SEL R3, RZ, 0x1, P1 ;  /* 0x00000001ff037807 */ /* 0x000fe40000800000 */
[----:B0-----:R-:W-:Y:S02]  /*b0f0*/  SEL R7, R0, RZ, P1 ;  /* 0x000000ff00077207 */ /* 0x001fe40000800000 */
[----:B------:R-:W-:-:S03]  /*b100*/  LOP3.LUT R6, R6, R3, RZ, 0x3c, !PT ;  /* 0x0000000306067212 */ /* 0x000fc600078e3cff */
[----:B------:R-:W-:Y:S01]  /*b110*/  IMAD R9, R7, 0x8, R2 ;  /* 0x0000000807097824 */ /* 0x000fe200078e0202 */
[----:B------:R-:W-:Y:S01]  /*b120*/  SHF.L.U32 R4, R6, 0x1f, RZ ;  /* 0x0000001f06047819 */ /* 0x000fe200000006ff */
[----:B-1----:R-:W-:Y:S06]  /*b130*/  @!P0 BRA `(.L_x_280) ;  /* 0x0000000800ec8947 */ /* 0x002fec0003800000 */
.L_x_306:
[----:B------:R-:W1:Y:S01]  /*b140*/  SYNCS.PHASECHK.TRANS64.TRYWAIT P0, [R9+URZ], R4 ;  /* 0x00000004090075a7 */ /* 0x000e62000800017f */
[----:B------:R-:W-:-:S05]  /*b150*/  VIADD R0, R7, 0x1 ;  /* 0x0000000107007836 */ /* 0x000fca0000000000 */
[----:B------:R-:W-:-:S04]  /*b160*/  ISETP.NE.AND P1, PT, R0, 0x13, PT ;  /* 0x000000130000780c */ /* 0x000fc80003f25270 */
[----:B------:R-:W-:Y:S02]  /*b170*/  SEL R3, RZ, 0x1, P1 ;  /* 0x00000001ff037807 */ /* 0x000fe40000800000 */
[----:B------:R-:W-:Y:S02]  /*b180*/  SEL R7, R0, RZ, P1 ;  /* 0x000000ff00077207 */ /* 0x000fe40000800000 */
[----:B------:R-:W-:-:S03]  /*b190*/  LOP3.LUT R6, R6, R3, RZ, 0x3c, !PT ;  /* 0x0000000306067212 */ /* 0x000fc600078e3cff */
[----:B0-----:R-:W-:Y:S01]  /*b1a0*/  IMAD R8, R7, 0x8, R2 ;  /* 0x0000000807087824 */ /* 0x001fe200078e0202 */
[----:B------:R-:W-:Y:S01]  /*b1b0*/  SHF.L.U32 R5, R6, 0x1f, RZ ;  /* 0x0000001f06057819 */ /* 0x000fe200000006ff */
[----:B-1----:R-:W-:Y:S06]  /*b1c0*/  @!P0 BRA `(.L_x_281) ;  /* 0x0000000800dc8947 */ /* 0x002fec0003800000 */
.L_x_307:
        /* <DEDUP_REMOVED lines=9> */
.L_x_308:
        /* <DEDUP_REMOVED lines=9> */
.L_x_309:
        /* <DEDUP_REMOVED lines=9> */
.L_x_310:
        /* <DEDUP_REMOVED lines=9> */
.L_x_311:
        /* <DEDUP_REMOVED lines=9> */
.L_x_312:
        /* <DEDUP_REMOVED lines=9> */
.L_x_313:
        /* <DEDUP_REMOVED lines=9> */
.L_x_314:
        /* <DEDUP_REMOVED lines=9> */
.L_x_315:
        /* <DEDUP_REMOVED lines=9> */
.L_x_316:
        /* <DEDUP_REMOVED lines=9> */
.L_x_317:
        /* <DEDUP_REMOVED lines=9> */
.L_x_318:
        /* <DEDUP_REMOVED lines=9> */
.L_x_319:
        /* <DEDUP_REMOVED lines=9> */
.L_x_320:
[----:B------:R-:W1:Y:S01]  /*b920*/  SYNCS.PHASECHK.TRANS64.TRYWAIT P0, [R9+URZ], R4 ;  /* 0x00000004090075a7 */ /* 0x000e62000800017f */
[----:B------:R-:W-:-:S05]  /*b930*/  VIADD R0, R7, 0x1 ;  /* 0x0000000107007836 */ /* 0x000fca0000000000 */
[----:B------:R-:W-:-:S04]  /*b940*/  ISETP.NE.AND P1, PT, R0, 0x13, PT ;  /* 0x000000130000780c */ /* 0x000fc80003f25270 */
[----:B------:R-:W-:Y:S02]  /*b950*/  SEL R3, RZ, 0x1, P1 ;  /* 0x00000001ff037807 */ /* 0x000fe40000800000 */
[----:B------:R-:W-:Y:S02]  /*b960*/  SEL R7, R0, RZ, P1 ;  /* 0x000000ff00077207 */ /* 0x000fe40000800000 */
[----:B------:R-:W-:-:S03]  /*b970*/  LOP3.LUT R11, R6, R3, RZ, 0x3c, !PT ;  /* 0x00000003060b7212 */ /* 0x000fc600078e3cff */
[----:B------:R-:W-:Y:S01]  /*b980*/  IMAD R6, R7, 0x8, R2 ;  /* 0x0000000807067824 */ /* 0x000fe200078e0202 */
[----:B0-----:R-:W-:Y:S01]  /*b990*/  SHF.L.U32 R5, R11, 0x1f, RZ ;  /* 0x0000001f0b057819 */ /* 0x001fe200000006ff */
[----:B-1----:R-:W-:Y:S06]  /*b9a0*/  @!P0 BRA `(.L_x_295) ;  /* 0x0000000400fc8947 */ /* 0x002fec0003800000 */
.L_x_321:
[----:B------:R-:W1:Y:S01]  /*b9b0*/  SYNCS.PHASECHK.TRANS64.TRYWAIT P0, [R6+URZ], R5 ;  /* 0x00000005060075a7 */ /* 0x000e62000800017f */
[----:B------:R-:W-:-:S05]  /*b9c0*/  VIADD R0, R7, 0x1 ;  /* 0x0000000107007836 */ /* 0x000fca0000000000 */
[----:B------:R-:W-:-:S04]  /*b9d0*/  ISETP.NE.AND P1, PT, R0, 0x13, PT ;  /* 0x000000130000780c */ /* 0x000fc80003f25270 */
[----:B0-----:R-:W-:Y:S02]  /*b9e0*/  SEL R4, RZ, 0x1, P1 ;  /* 0x00000001ff047807 */ /* 0x001fe40000800000 */
[----:B------:R-:W-:Y:S02]  /*b9f0*/  SEL R3, R0, RZ, P1 ;  /* 0x000000ff00037207 */ /* 0x000fe40000800000 */
[----:B------:R-:W-:Y:S01]  /*ba00*/  LOP3.LUT R0, R11, R4, RZ, 0x3c, !PT ;  /* 0x000000040b007212 */ /* 0x000fe200078e3cff */
[----:B-1----:R-:W-:Y:S06]  /*ba10*/  @!P0 BRA `(.L_x_296) ;  /* 0x0000000400f48947 */ /* 0x002fec0003800000 */
.L_x_322:
[----:B------:R-:W-:Y:S01]  /*ba20*/  IMAD R3, R3, 0x8, R2 ;  /* 0x0000000803037824 */ /* 0x000fe200078e0202 */
[----:B------:R-:W-:-:S07]  /*ba30*/  SHF.L.U32 R0, R0, 0x1f, RZ ;  /* 0x0000001f00007819 */ /* 0x000fce00000006ff */
.L_x_297:
[----:B-1----:R1:W2:Y:S02]  /*ba40*/  SYNCS.PHASECHK.TRANS64.TRYWAIT P0, [R3+URZ], R0 ;  /* 0x00000000030075a7 */ /* 0x0022a4000800017f */
[----:B--2---:R-:W-:Y:S05]  /*ba50*/  @!P0 NANOSLEEP.SYNCS 0x989680 ;  /* 0x009896800000895d */ /* 0x004fea0003900000 */
[----:B------:R-:W2:Y:S02]  /*ba60*/  @!P0 SYNCS.PHASECHK.TRANS64 P0, [R3+URZ], R0 ;  /* 0x00000000030085a7 */ /* 0x000ea4000800007f */
[----:B--2---:R-:W-:Y:S05]  /*ba70*/  @!P0 BRA `(.L_x_297) ;  /* 0xfffffffc00f08947 */ /* 0x004fea000383ffff */
.L_x_277:
[----:B------:R-:W-:Y:S05]  /*ba80*/  BSYNC B0 ;  /* 0x0000000000007941 */ /* 0x000fea0003800000 */
.L_x_276:
[----:B------:R-:W-:Y:S05]  /*ba90*/  EXIT ;  /* 0x000000000000794d */ /* 0x000fea0003800000 */
.L_x_22:
[----:B---3--:R3:W4:Y:S02]  /*baa0*/  SYNCS.PHASECHK.TRANS64.TRYWAIT P1, [R3+URZ], R0 ;  /* 0x00000000030075a7 */ /* 0x008724000802017f */
[----:B----4-:R-:W-:Y:S05]  /*bab0*/  @!P1 NANOSLEEP.SYNCS 0x989680 ;  /* 0x009896800000995d */ /* 0x010fea0003900000 */
[----:B------:R-:W4:Y:S02]  /*bac0*/  @!P1 SYNCS.PHASECHK.TRANS64 P1, [R3+URZ], R0 ;  /* 0x00000000030095a7 */ /* 0x000f24000802007f */
[----:B----4-:R-:W-:Y:S05]  /*bad0*/  @!P1 BRA `(.L_x_22) ;  /* 0xfffffffc00f09947 */ /* 0x010fea000383ffff */
[----:B------:R-:W-:Y:S05]  /*bae0*/  BRA `(.L_x_21) ;  /* 0xffffff5800fc7947 */ /* 0x000fea000383ffff */
.L_x_27:
[----:B-1----:R-:W-:-:S04]  /*baf0*/  IMAD.U32 R6, RZ, RZ, UR4 ;  /* 0x00000004ff067e24 */ /* 0x002fc8000f8e00ff */
[----:B------:R1:W2:Y:S03]  /*bb00*/  SYNCS.PHASECHK.TRANS64.TRYWAIT P1, [R6+URZ], R5 ;  /* 0x00000005060075a7 */ /* 0x0002a6000802017f */
[----:B--2---:R-:W-:Y:S05]  /*bb10*/  @!P1 NANOSLEEP.SYNCS 0x989680 ;  /* 0x009896800000995d */ /* 0x004fea0003900000 */
[----:B------:R-:W2:Y:S02]  /*bb20*/  @!P1 SYNCS.PHASECHK.TRANS64 P1, [R6+URZ], R5 ;  /* 0x00000005060095a7 */ /* 0x000ea4000802007f */
[----:B--2---:R-:W-:Y:S05]  /*bb30*/  @!P1 BRA `(.L_x_27) ;  /* 0xfffffffc00ec9947 */ /* 0x004fea000383ffff */
[----:B------:R-:W-:Y:S05]  /*bb40*/  BRA `(.L_x_26) ;  /* 0xffffff6000b47947 */ /* 0x000fea000383ffff */
.L_x_264:
[----:B------:R-:W-:Y:S01]  /*bb50*/  BSSY B1, `(.L_x_298) ;  /* 0x0000006000017945 */ /* 0x000fe20003800000 */
[----:B------:R-:W-:-:S07]  /*bb60*/  IMAD.MOV.U32 R15, RZ, RZ, -0x1 ;  /* 0xffffffffff0f7424 */ /* 0x000fce00078e00ff */
[----:B------:R-:W-:Y:S05]  /*bb70*/  WARPSYNC.COLLECTIVE R15, `(.L_x_299) ;  /* 0x000000000f0c7348 */ /* 0x000fea0003c00000 */
[----:B------:R-:W-:Y:S02]  /*bb80*/  ELECT P6, UR62, PT ;  /* 0x00000000003e782f */ /* 0x000fe400038c0000 */
[----:B------:R-:W-:Y:S01]  /*bb90*/  MOV R14, UR62 ;  /* 0x0000003e000e7c02 */ /* 0x000fe20008000f00 */
[----:B------:R-:W-:Y:S10]  /*bba0*/  ENDCOLLECTIVE ;  /* 0x000000000000791b */ /* 0x000ff40003800000 */
.L_x_299:
[----:B------:R-:W-:Y:S05]  /*bbb0*/  BSYNC B1 ;  /* 0x0000000000017941 */ /* 0x000fea0003800000 */
.L_x_298:
[----:B------:R-:W-:Y:S05]  /*bbc0*/  BRA `(.L_x_300) ;  /* 0xffffffe800147947 */ /* 0x000fea000383ffff */
.L_x_267:
[----:B0-----:R0:W1:Y:S02]  /*bbd0*/  SYNCS.PHASECHK.TRANS64.TRYWAIT P0, [R20+URZ+0x98], R7 ;  /* 0x00009807140075a7 */ /* 0x001064000800017f */
[----:B-1----:R-:W-:Y:S05]  /*bbe0*/  @!P0 NANOSLEEP.SYNCS 0x989680 ;  /* 0x009896800000895d */ /* 0x002fea0003900000 */
[----:B------:R-:W1:Y:S02]  /*bbf0*/  @!P0 SYNCS.PHASECHK.TRANS64 P0, [R20+URZ+0x98], R7 ;  /* 0x00009807140085a7 */ /* 0x000e64000800007f */
[----:B-1----:R-:W-:Y:S05]  /*bc00*/  @!P0 BRA `(.L_x_267) ;  /* 0xfffffffc00f08947 */ /* 0x002fea000383ffff */
[----:B------:R-:W-:Y:S05]  /*bc10*/  BRA `(.L_x_301) ;  /* 0xffffffe800507947 */ /* 0x000fea000383ffff */
.L_x_275:
[----:B------:R-:W-:Y:S01]  /*bc20*/  BSSY B0, `(.L_x_302) ;  /* 0x0000006000007945 */ /* 0x000fe20003800000 */
[----:B------:R-:W-:-:S07]  /*bc30*/  IMAD.MOV.U32 R15, RZ, RZ, -0x1 ;  /* 0xffffffffff0f7424 */ /* 0x000fce00078e00ff */
[----:B------:R-:W-:Y:S05]  /*bc40*/  WARPSYNC.COLLECTIVE R15, `(.L_x_303) ;  /* 0x000000000f0c7348 */ /* 0x000fea0003c00000 */
[----:B------:R-:W-:Y:S02]  /*bc50*/  ELECT P6, UR62, PT ;  /* 0x00000000003e782f */ /* 0x000fe400038c0000 */
[----:B------:R-:W-:Y:S01]  /*bc60*/  MOV R14, UR62 ;  /* 0x0000003e000e7c02 */ /* 0x000fe20008000f00 */
[----:B------:R-:W-:Y:S10]  /*bc70*/  ENDCOLLECTIVE ;  /* 0x000000000000791b */ /* 0x000ff40003800000 */
.L_x_303:
[----:B------:R-:W-:Y:S05]  /*bc80*/  BSYNC B0 ;  /* 0x0000000000007941 */ /* 0x000fea0003800000 */
.L_x_302:
[----:B------:R-:W-:Y:S05]  /*bc90*/  BRA `(.L_x_304) ;  /* 0xfffffff000b07947 */ /* 0x000fea000383ffff */
.L_x_279:
[----:B0-----:R0:W1:Y:S02]  /*bca0*/  SYNCS.PHASECHK.TRANS64.TRYWAIT P0, [R7+URZ], R4 ;  /* 0x00000004070075a7 */ /* 0x001064000800017f */
[----:B-1----:R-:W-:Y:S05]  /*bcb0*/  @!P0 NANOSLEEP.SYNCS 0x989680 ;  /* 0x009896800000895d */ /* 0x002fea0003900000 */
[----:B------:R-:W1:Y:S02]  /*bcc0*/  @!P0 SYNCS.PHASECHK.TRANS64 P0, [R7+URZ], R4 ;  /* 0x00000004070085a7 */ /* 0x000e64000800007f */
[----:B-1----:R-:W-:Y:S05]  /*bcd0*/  @!P0 BRA `(.L_x_279) ;  /* 0xfffffffc00f08947 */ /* 0x002fea000383ffff */
[----:B------:R-:W-:Y:S05]  /*bce0*/  BRA `(.L_x_305) ;  /* 0xfffffff000f07947 */ /* 0x000fea000383ffff */
.L_x_280:
[----:B0-----:R0:W1:Y:S02]  /*bcf0*/  SYNCS.PHASECHK.TRANS64.TRYWAIT P0, [R8+URZ], R5 ;  /* 0x00000005080075a7 */ /* 0x001064000800017f */
[----:B-1----:R-:W-:Y:S05]  /*bd00*/  @!P0 NANOSLEEP.SYNCS 0x989680 ;  /* 0x009896800000895d */ /* 0x002fea0003900000 */
[----:B------:R-:W1:Y:S02]  /*bd10*/  @!P0 SYNCS.PHASECHK.TRANS64 P0, [R8+URZ], R5 ;  /* 0x00000005080085a7 */ /* 0x000e64000800007f */
[----:B-1----:R-:W-:Y:S05]  /*bd20*/  @!P0 BRA `(.L_x_280) ;  /* 0xfffffffc00f08947 */ /* 0x002fea000383ffff */
[----:B------:R-:W-:Y:S05]  /*bd30*/  BRA `(.L_x_306) ;  /* 0xfffffff400007947 */ /* 0x000fea000383ffff */
.L_x_281:
[----:B0-----:R0:W1:Y:S02]  /*bd40*/  SYNCS.PHASECHK.TRANS64.TRYWAIT P0, [R9+URZ], R4 ;  /* 0x00000004090075a7 */ /* 0x001064000800017f */
[----:B-1----:R-:W-:Y:S05]  /*bd50*/  @!P0 NANOSLEEP.SYNCS 0x989680 ;  /* 0x009896800000895d */ /* 0x002fea0003900000 */
[----:B------:R-:W1:Y:S02]  /*bd60*/  @!P0 SYNCS.PHASECHK.TRANS64 P0, [R9+URZ], R4 ;  /* 0x00000004090085a7 */ /* 0x000e64000800007f */
[----:B-1----:R-:W-:Y:S05]  /*bd70*/  @!P0 BRA `(.L_x_281) ;  /* 0xfffffffc00f08947 */ /* 0x002fea000383ffff */
[----:B------:R-:W-:Y:S05]  /*bd80*/  BRA `(.L_x_307) ;  /* 0xfffffff400107947 */ /* 0x000fea000383ffff */
.L_x_282:
[----:B0-----:R0:W1:Y:S02]  /*bd90*/  SYNCS.PHASECHK.TRANS64.TRYWAIT P0, [R8+URZ], R5 ;  /* 0x00000005080075a7 */ /* 0x001064000800017f */
[----:B-1----:R-:W-:Y:S05]  /*bda0*/  @!P0 NANOSLEEP.SYNCS 0x989680 ;  /* 0x009896800000895d */ /* 0x002fea0003900000 */
[----:B------:R-:W1:Y:S02]  /*bdb0*/  @!P0 SYNCS.PHASECHK.TRANS64 P0, [R8+URZ], R5 ;  /* 0x00000005080085a7 */ /* 0x000e64000800007f */
[----:B-1----:R-:W-:Y:S05]  /*bdc0*/  @!P0 BRA `(.L_x_282) ;  /* 0xfffffffc00f08947 */ /* 0x002fea000383ffff */
[----:B------:R-:W-:Y:S05]  /*bdd0*/  BRA `(.L_x_308) ;  /* 0xfffffff400207947 */ /* 0x000fea000383ffff */
.L_x_283:
[----:B0-----:R0:W1:Y:S02]  /*bde0*/  SYNCS.PHASECHK.TRANS64.TRYWAIT P0, [R9+URZ], R4 ;  /* 0x00000004090075a7 */ /* 0x001064000800017f */
[----:B-1----:R-:W-:Y:S05]  /*bdf0*/  @!P0 NANOSLEEP.SYNCS 0x989680 ;  /* 0x009896800000895d */ /* 0x002fea0003900000 */
[----:B------:R-:W1:Y:S02]  /*be00*/  @!P0 SYNCS.PHASECHK.TRANS64 P0, [R9+URZ], R4 ;  /* 0x00000004090085a7 */ /* 0x000e64000800007f */
[----:B-1----:R-:W-:Y:S05]  /*be10*/  @!P0 BRA `(.L_x_283) ;  /* 0xfffffffc00f08947 */ /* 0x002fea000383ffff */
[----:B------:R-:W-:Y:S05]  /*be20*/  BRA `(.L_x_309) ;  /* 0xfffffff400307947 */ /* 0x000fea000383ffff */
.L_x_284:
[----:B0-----:R0:W1:Y:S02]  /*be30*/  SYNCS.PHASECHK.TRANS64.TRYWAIT P0, [R8+URZ], R5 ;  /* 0x00000005080075a7 */ /* 0x001064000800017f */
[----:B-1----:R-:W-:Y:S05]  /*be40*/  @!P0 NANOSLEEP.SYNCS 0x989680 ;  /* 0x009896800000895d */ /* 0x002fea0003900000 */
[----:B------:R-:W1:Y:S02]  /*be50*/  @!P0 SYNCS.PHASECHK.TRANS64 P0, [R8+URZ], R5 ;  /* 0x00000005080085a7 */ /* 0x000e64000800007f */
[----:B-1----:R-:W-:Y:S05]  /*be60*/  @!P0 BRA `(.L_x_284) ;  /* 0xfffffffc00f08947 */ /* 0x002fea000383ffff */
[----:B------:R-:W-:Y:S05]  /*be70*/  BRA `(.L_x_310) ;  /* 0xfffffff400407947 */ /* 0x000fea000383ffff */
.L_x_285:
[----:B0-----:R0:W1:Y:S02]  /*be80*/  SYNCS.PHASECHK.TRANS64.TRYWAIT P0, [R9+URZ], R4 ;  /* 0x00000004090075a7 */ /* 0x001064000800017f */
[----:B-1----:R-:W-:Y:S05]  /*be90*/  @!P0 NANOSLEEP.SYNCS 0x989680 ;  /* 0x009896800000895d */ /* 0x002fea0003900000 */
[----:B------:R-:W1:Y:S02]  /*bea0*/  @!P0 SYNCS.PHASECHK.TRANS64 P0, [R9+URZ], R4 ;  /* 0x00000004090085a7 */ /* 0x000e64000800007f */
[----:B-1----:R-:W-:Y:S05]  /*beb0*/  @!P0 BRA `(.L_x_285) ;  /* 0xfffffffc00f08947 */ /* 0x002fea000383ffff */
[----:B------:R-:W-:Y:S05]  /*bec0*/  BRA `(.L_x_311) ;  /* 0xfffffff400507947 */ /* 0x000fea000383ffff */
.L_x_286:
[----:B0-----:R0:W1:Y:S02]  /*bed0*/  SYNCS.PHASECHK.TRANS64.TRYWAIT P0, [R8+URZ], R5 ;  /* 0x00000005080075a7 */ /* 0x001064000800017f */
[----:B-1----:R-:W-:Y:S05]  /*bee0*/  @!P0 NANOSLEEP.SYNCS 0x989680 ;  /* 0x009896800000895d */ /* 0x002fea0003900000 */
[----:B------:R-:W1:Y:S02]  /*bef0*/  @!P0 SYNCS.PHASECHK.TRANS64 P0, [R8+URZ], R5 ;  /* 0x00000005080085a7 */ /* 0x000e64000800007f */
[----:B-1----:R-:W-:Y:S05]  /*bf00*/  @!P0 BRA `(.L_x_286) ;  /* 0xfffffffc00f08947 */ /* 0x002fea000383ffff */
[----:B------:R-:W-:Y:S05]  /*bf10*/  BRA `(.L_x_312) ;  /* 0xfffffff400607947 */ /* 0x000fea000383ffff */
.L_x_287:
[----:B0-----:R0:W1:Y:S02]  /*bf20*/  SYNCS.PHASECHK.TRANS64.TRYWAIT P0, [R9+URZ], R4 ;  /* 0x00000004090075a7 */ /* 0x001064000800017f */
[----:B-1----:R-:W-:Y:S05]  /*bf30*/  @!P0 NANOSLEEP.SYNCS 0x989680 ;  /* 0x009896800000895d */ /* 0x002fea0003900000 */
[----:B------:R-:W1:Y:S02]  /*bf40*/  @!P0 SYNCS.PHASECHK.TRANS64 P0, [R9+URZ], R4 ;  /* 0x00000004090085a7 */ /* 0x000e64000800007f */
[----:B-1----:R-:W-:Y:S05]  /*bf50*/  @!P0 BRA `(.L_x_287) ;  /* 0xfffffffc00f08947 */ /* 0x002fea000383ffff */
[----:B------:R-:W-:Y:S05]  /*bf60*/  BRA `(.L_x_313) ;  /* 0xfffffff400707947 */ /* 0x000fea000383ffff */
.L_x_288:
[----:B0-----:R0:W1:Y:S02]  /*bf70*/  SYNCS.PHASECHK.TRANS64.TRYWAIT P0, [R8+URZ], R5 ;  /* 0x00000005080075a7 */ /* 0x001064000800017f */
[----:B-1----:R-:W-:Y:S05]  /*bf80*/  @!P0 NANOSLEEP.SYNCS 0x989680 ;  /* 0x009896800000895d */ /* 0x002fea0003900000 */
[----:B------:R-:W1:Y:S02]  /*bf90*/  @!P0 SYNCS.PHASECHK.TRANS64 P0, [R8+URZ], R5 ;  /* 0x00000005080085a7 */ /* 0x000e64000800007f */
[----:B-1----:R-:W-:Y:S05]  /*bfa0*/  @!P0 BRA `(.L_x_288) ;  /* 0xfffffffc00f08947 */ /* 0x002fea000383ffff */
[----:B------:R-:W-:Y:S05]  /*bfb0*/  BRA `(.L_x_314) ;  /* 0xfffffff400807947 */ /* 0x000fea000383ffff */
.L_x_289:
[----:B0-----:R0:W1:Y:S02]  /*bfc0*/  SYNCS.PHASECHK.TRANS64.TRYWAIT P0, [R9+URZ], R4 ;  /* 0x00000004090075a7 */ /* 0x001064000800017f */
[----:B-1----:R-:W-:Y:S05]  /*bfd0*/  @!P0 NANOSLEEP.SYNCS 0x989680 ;  /* 0x009896800000895d */ /* 0x002fea0003900000 */
[----:B------:R-:W1:Y:S02]  /*bfe0*/  @!P0 SYNCS.PHASECHK.TRANS64 P0, [R9+URZ], R4 ;  /* 0x00000004090085a7 */ /* 0x000e64000800007f */
[----:B-1----:R-:W-:Y:S05]  /*bff0*/  @!P0 BRA `(.L_x_289) ;  /* 0xfffffffc00f08947 */ /* 0x002fea000383ffff */
[----:B------:R-:W-:Y:S05]  /*c000*/  BRA `(.L_x_315) ;  /* 0xfffffff400907947 */ /* 0x000fea000383ffff */
.L_x_290:
[----:B0-----:R0:W1:Y:S02]  /*c010*/  SYNCS.PHASECHK.TRANS64.TRYWAIT P0, [R8+URZ], R5 ;  /* 0x00000005080075a7 */ /* 0x001064000800017f */
[----:B-1----:R-:W-:Y:S05]  /*c020*/  @!P0 NANOSLEEP.SYNCS 0x989680 ;  /* 0x009896800000895d */ /* 0x002fea0003900000 */
[----:B------:R-:W1:Y:S02]  /*c030*/  @!P0 SYNCS.PHASECHK.TRANS64 P0, [R8+URZ], R5 ;  /* 0x00000005080085a7 */ /* 0x000e64000800007f */
[----:B-1----:R-:W-:Y:S05]  /*c040*/  @!P0 BRA `(.L_x_290) ;  /* 0xfffffffc00f08947 */ /* 0x002fea000383ffff */
[----:B------:R-:W-:Y:S05]  /*c050*/  BRA `(.L_x_316) ;  /* 0xfffffff400a07947 */ /* 0x000fea000383ffff */
.L_x_291:
[----:B0-----:R0:W1:Y:S02]  /*c060*/  SYNCS.PHASECHK.TRANS64.TRYWAIT P0, [R9+URZ], R4 ;  /* 0x00000004090075a7 */ /* 0x001064000800017f */
[----:B-1----:R-:W-:Y:S05]  /*c070*/  @!P0 NANOSLEEP.SYNCS 0x989680 ;  /* 0x009896800000895d */ /* 0x002fea0003900000 */
[----:B------:R-:W1:Y:S02]  /*c080*/  @!P0 SYNCS.PHASECHK.TRANS64 P0, [R9+URZ], R4 ;  /* 0x00000004090085a7 */ /* 0x000e64000800007f */
[----:B-1----:R-:W-:Y:S05]  /*c090*/  @!P0 BRA `(.L_x_291) ;  /* 0xfffffffc00f08947 */ /* 0x002fea000383ffff */
[----:B------:R-:W-:Y:S05]  /*c0a0*/  BRA `(.L_x_317) ;  /* 0xfffffff400b07947 */ /* 0x000fea000383ffff */
.L_x_292:
[----:B0-----:R0:W1:Y:S02]  /*c0b0*/  SYNCS.PHASECHK.TRANS64.TRYWAIT P0, [R8+URZ], R5 ;  /* 0x00000005080075a7 */ /* 0x001064000800017f */
[----:B-1----:R-:W-:Y:S05]  /*c0c0*/  @!P0 NANOSLEEP.SYNCS 0x989680 ;  /* 0x009896800000895d */ /* 0x002fea0003900000 */
[----:B------:R-:W1:Y:S02]  /*c0d0*/  @!P0 SYNCS.PHASECHK.TRANS64 P0, [R8+URZ], R5 ;  /* 0x00000005080085a7 */ /* 0x000e64000800007f */
[----:B-1----:R-:W-:Y:S05]  /*c0e0*/  @!P0 BRA `(.L_x_292) ;  /* 0xfffffffc00f08947 */ /* 0x002fea000383ffff */
[----:B------:R-:W-:Y:S05]  /*c0f0*/  BRA `(.L_x_318) ;  /* 0xfffffff400c07947 */ /* 0x000fea000383ffff */
.L_x_293:
[----:B0-----:R0:W1:Y:S02]  /*c100*/  SYNCS.PHASECHK.TRANS64.TRYWAIT P0, [R9+URZ], R4 ;  /* 0x00000004090075a7 */ /* 0x001064000800017f */
[----:B-1----:R-:W-:Y:S05]  /*c110*/  @!P0 NANOSLEEP.SYNCS 0x989680 ;  /* 0x009896800000895d */ /* 0x002fea0003900000 */
[----:B------:R-:W1:Y:S02]  /*c120*/  @!P0 SYNCS.PHASECHK.TRANS64 P0, [R9+URZ], R4 ;  /* 0x00000004090085a7 */ /* 0x000e64000800007f */
[----:B-1----:R-:W-:Y:S05]  /*c130*/  @!P0 BRA `(.L_x_293) ;  /* 0xfffffffc00f08947 */ /* 0x002fea000383ffff */
[----:B------:R-:W-:Y:S05]  /*c140*/  BRA `(.L_x_319) ;  /* 0xfffffff400d07947 */ /* 0x000fea000383ffff */
.L_x_294:
[----:B0-----:R0:W1:Y:S02]  /*c150*/  SYNCS.PHASECHK.TRANS64.TRYWAIT P0, [R8+URZ], R5 ;  /* 0x00000005080075a7 */ /* 0x001064000800017f */
[----:B-1----:R-:W-:Y:S05]  /*c160*/  @!P0 NANOSLEEP.SYNCS 0x989680 ;  /* 0x009896800000895d */ /* 0x002fea0003900000 */
[----:B------:R-:W1:Y:S02]  /*c170*/  @!P0 SYNCS.PHASECHK.TRANS64 P0, [R8+URZ], R5 ;  /* 0x00000005080085a7 */ /* 0x000e64000800007f */
[----:B-1----:R-:W-:Y:S05]  /*c180*/  @!P0 BRA `(.L_x_294) ;  /* 0xfffffffc00f08947 */ /* 0x002fea000383ffff */
[----:B------:R-:W-:Y:S05]  /*c190*/  BRA `(.L_x_320) ;  /* 0xfffffff400e07947 */ /* 0x000fea000383ffff */
.L_x_295:
[----:B0-----:R0:W1:Y:S02]  /*c1a0*/  SYNCS.PHASECHK.TRANS64.TRYWAIT P0, [R9+URZ], R4 ;  /* 0x00000004090075a7 */ /* 0x001064000800017f */
[----:B-1----:R-:W-:Y:S05]  /*c1b0*/  @!P0 NANOSLEEP.SYNCS 0x989680 ;  /* 0x009896800000895d */ /* 0x002fea0003900000 */
[----:B------:R-:W1:Y:S02]  /*c1c0*/  @!P0 SYNCS.PHASECHK.TRANS64 P0, [R9+URZ], R4 ;  /* 0x00000004090085a7 */ /* 0x000e64000800007f */
[----:B-1----:R-:W-:Y:S05]  /*c1d0*/  @!P0 BRA `(.L_x_295) ;  /* 0xfffffffc00f08947 */ /* 0x002fea000383ffff */
[----:B------:R-:W-:Y:S05]  /*c1e0*/  BRA `(.L_x_321) ;  /* 0xfffffff400f07947 */ /* 0x000fea000383ffff */
.L_x_296:
[----:B0-----:R0:W1:Y:S02]  /*c1f0*/  SYNCS.PHASECHK.TRANS64.TRYWAIT P0, [R6+URZ], R5 ;  /* 0x00000005060075a7 */ /* 0x001064000800017f */
[----:B-1----:R-:W-:Y:S05]  /*c200*/  @!P0 NANOSLEEP.SYNCS 0x989680 ;  /* 0x009896800000895d */ /* 0x002fea0003900000 */
[----:B------:R-:W1:Y:S02]  /*c210*/  @!P0 SYNCS.PHASECHK.TRANS64 P0, [R6+URZ], R5 ;  /* 0x00000005060085a7 */ /* 0x000e64000800007f */
[----:B-1----:R-:W-:Y:S05]  /*c220*/  @!P0 BRA `(.L_x_296) ;  /* 0xfffffffc00f08947 */ /* 0x002fea000383ffff */
[----:B------:R-:W-:Y:S05]  /*c230*/  BRA `(.L_x_322) ;  /* 0xfffffff400f87947 */ /* 0x000fea000383ffff */
.L_x_323:
[----:B------:R-:W-:-:S00]  /*c240*/  BRA `(.L_x_323) ;  /* 0xfffffffc00fc7947 */ /* 0x000fc0000383ffff */
[----:B------:R-:W-:-:S00]  /*c250*/  NOP ;  /* 0x0000000000007918 */ /* 0x000fc00000000000 */
        /* <DEDUP_REMOVED lines=10> */
.L_x_324:


//--------------------- .nv.global.init           --------------------------
	.section	.nv.global.init,"aw",@progbits
.nv.global.init:
	.type		$str$22,@object
	.size		$str$22,($str$23 - $str$22)
$str$22:
        /*0000*/ 	.byte	0x6b, 0x5f, 0x74, 0x69, 0x6c, 0x65, 0x5f, 0x63, 0x6f, 0x75, 0x6e, 0x74, 0x20, 0x3e, 0x3d, 0x20
        /*0010*/ 	.byte	0x31, 0x00
	.type		$str$23,@object
	.size		$str$23,(__unnamed_1 - $str$23)
$str$23:
        /*0012*/ 	.byte	0x2f, 0x74, 0x6d, 0x70, 0x2f, 0x63, 0x75, 0x74, 0x6c, 0x61, 0x73, 0x73, 0x5f, 0x73, 0x77, 0x65
        /*0022*/ 	.byte	0x65, 0x70, 0x5f, 0x73, 0x72, 0x63, 0x2f, 0x69, 0x6e, 0x63, 0x6c, 0x75, 0x64, 0x65, 0x2f, 0x63
        /*0032*/ 	.byte	0x75, 0x74, 0x6c, 0x61, 0x73, 0x73, 0x2f, 0x67, 0x65, 0x6d, 0x6d, 0x2f, 0x63, 0x6f, 0x6c, 0x6c
        /*0042*/ 	.byte	0x65, 0x63, 0x74, 0x69, 0x76, 0x65, 0x2f, 0x73, 0x6d, 0x39, 0x30, 0x5f, 0x6d, 0x6d, 0x61, 0x5f
        /*0052*/ 	.byte	0x74, 0x6d, 0x61, 0x5f, 0x67, 0x6d, 0x6d, 0x61, 0x5f, 0x73, 0x73, 0x5f, 0x77, 0x61, 0x72, 0x70
        /*0062*/ 	.byte	0x73, 0x70, 0x65, 0x63, 0x69, 0x61, 0x6c, 0x69, 0x7a, 0x65, 0x64, 0x2e, 0x68, 0x70, 0x70, 0x00
	.type		__unnamed_1,@object
	.size		__unnamed_1,(.L_0 - __unnamed_1)
__unnamed_1:
        /*0072*/ 	.byte	0x76, 0x6f, 0x69, 0x64, 0x20, 0x63, 0x75, 0x74, 0x6c, 0x61, 0x73, 0x73, 0x3a, 0x3a, 0x67, 0x65
        /* <DEDUP_REMOVED lines=181> */
.L_0:


//--------------------- .nv.shared._ZN7cutlass13device_kernelINS_4gemm6kernel13GemmUniversalIN4cute5tupleIJiiiiEEENS1_10collective13CollectiveMmaINS1_34MainloopSm90TmaGmmaWarpSpecializedILi19ENS5_IJNS4_1CILi2EEENSA_ILi1EEESC_EEENS1_35KernelTmaWarpSpecializedCooperativeEEENS5_IJNSA_ILi256EEENSA_ILi112EEENSA_ILi16EEEEEENS_10bfloat16_tENS5_IJlSC_lEEESK_SL_NS4_8TiledMMAINS4_8MMA_AtomIJNS4_4SM904GMMA27MMA_64x16x16_F32BF16BF16_SSILNSP_5MajorE0ELSR_0ELNSP_7ScaleInE1ELSS_1EEEEEENS4_6LayoutISD_NS5_IJSC_NSA_ILi0EEESW_EEEEENS5_IJNS4_10UnderscoreESZ_SZ_EEEEENS4_13SM90_TMA_LOADENS4_14ComposedLayoutINS4_7SwizzleILi1ELi4ELi3EEENS4_18smem_ptr_flag_bitsILi16EEENSV_INS5_IJNSA_ILi8EEESI_EEENS5_IJSI_SC_EEEEEEEvNS4_8identityENS4_23SM90_TMA_LOAD_MULTICASTES1C_vS1D_EENS_8epilogue10collective6detail29Sm90TmaWarpSpecializedAdapterINS1H_15DefaultEpilogueISK_SL_SL_NS1G_6thread17LinearCombinationISK_Li1EffLNS1L_9ScaleType4KindE0ELNS_15FloatRoundStyleE2ESK_EENS1_15EpilogueDefaultEEEEEvvEEEEvNT_6ParamsE --------------------------
	.section	.nv.shared._ZN7cutlass13device_kernelINS_4gemm6kernel13GemmUniversalIN4cute5tupleIJiiiiEEENS1_10collective13CollectiveMmaINS1_34MainloopSm90TmaGmmaWarpSpecializedILi19ENS5_IJNS4_1CILi2EEENSA_ILi1EEESC_EEENS1_35KernelTmaWarpSpecializedCooperativeEEENS5_IJNSA_ILi256EEENSA_ILi112EEENSA_ILi16EEEEEENS_10bfloat16_tENS5_IJlSC_lEEESK_SL_NS4_8TiledMMAINS4_8MMA_AtomIJNS4_4SM904GMMA27MMA_64x16x16_F32BF16BF16_SSILNSP_5MajorE0ELSR_0ELNSP_7ScaleInE1ELSS_1EEEEEENS4_6LayoutISD_NS5_IJSC_NSA_ILi0EEESW_EEEEENS5_IJNS4_10UnderscoreESZ_SZ_EEEEENS4_13SM90_TMA_LOADENS4_14ComposedLayoutINS4_7SwizzleILi1ELi4ELi3EEENS4_18smem_ptr_flag_bitsILi16EEENSV_INS5_IJNSA_ILi8EEESI_EEENS5_IJSI_SC_EEEEEEEvNS4_8identityENS4_23SM90_TMA_LOAD_MULTICASTES1C_vS1D_EENS_8epilogue10collective6detail29Sm90TmaWarpSpecializedAdapterINS1H_15DefaultEpilogueISK_SL_SL_NS1G_6thread17LinearCombinationISK_Li1EffLNS1L_9ScaleType4KindE0ELNS_15FloatRoundStyleE2ESK_EENS1_15EpilogueDefaultEEEEEvvEEEEvNT_6ParamsE,"aw",@nobits
	.sectionflags	@""
	.align	16
	.zero		1024


//--------------------- .nv.shared.reserved.0     --------------------------
	.section	.nv.shared.reserved.0,"aw",@nobits
	.weak		__nv_reservedSMEM_offset_0_alias
	.size		__nv_reservedSMEM_offset_0_alias, 0, 0
	.other		__nv_reservedSMEM_offset_0_alias,@"STO_CUDA_RESERVED_SHARED STV_DEFAULT"
__nv_reservedSMEM_offset_0_alias:
	.zero		0


//--------------------- .nv.global                --------------------------
	.section	.nv.global,"aw",@nobits
.nv.global:
	.type		_ZN40_INTERNAL_04e31007_4_k_cu_55ff1a5c_111994cute1_E,@object
	.size		_ZN40_INTERNAL_04e31007_4_k_cu_55ff1a5c_111994cute1_E,(_ZN40_INTERNAL_04e31007_4_k_cu_55ff1a5c_111994cuda3std3__45__cpo6cbeginE - _ZN40_INTERNAL_04e31007_4_k_cu_55ff1a5c_111994cute1_E)
_ZN40_INTERNAL_04e31007_4_k_cu_55ff1a5c_111994cute1_E:
	.zero		1
	.type		_ZN40_INTERNAL_04e31007_4_k_cu_55ff1a5c_111994cuda3std3__45__cpo6cbeginE,@object
	.size		_ZN40_INTERNAL_04e31007_4_k_cu_55ff1a5c_111994cuda3std3__45__cpo6cbeginE,(_ZN40_INTERNAL_04e31007_4_k_cu_55ff1a5c_111994cuda3std3__48in_placeE - _ZN40_INTERNAL_04e31007_4_k_cu_55ff1a5c_111994cuda3std3__45__cpo6cbeginE)
_ZN40_INTERNAL_04e31007_4_k_cu_55ff1a5c_111994cuda3std3__45__cpo6cbeginE:
	.zero		1
	.type		_ZN40_INTERNAL_04e31007_4_k_cu_55ff1a5c_111994cuda3std3__48in_placeE,@object
	.size		_ZN40_INTERNAL_04e31007_4_k_cu_55ff1a5c_111994cuda3std3__48in_placeE,(_ZN40_INTERNAL_04e31007_4_k_cu_55ff1a5c_111994cuda3std6ranges3__45__cpo9iter_moveE - _ZN40_INTERNAL_04e31007_4_k_cu_55ff1a5c_111994cuda3std3__48in_placeE)
_ZN40_INTERNAL_04e31007_4_k_cu_55ff1a5c_111994cuda3std3__48in_placeE:
	.zero		1
	.type		_ZN40_INTERNAL_04e31007_4_k_cu_55ff1a5c_111994cuda3std6ranges3__45__cpo9iter_moveE,@object
	.size		_ZN40_INTERNAL_04e31007_4_k_cu_55ff1a5c_111994cuda3std6ranges3__45__cpo9iter_moveE,(_ZN40_INTERNAL_04e31007_4_k_cu_55ff1a5c_111994cuda3std3__45__cpo5beginE - _ZN40_INTERNAL_04e31007_4_k_cu_55ff1a5c_111994cuda3std6ranges3__45__cpo9iter_moveE)
_ZN40_INTERNAL_04e31007_4_k_cu_55ff1a5c_111994cuda3std6ranges3__45__cpo9iter_moveE:
	.zero		1
	.type		_ZN40_INTERNAL_04e31007_4_k_cu_55ff1a5c_111994cuda3std3__45__cpo5beginE,@object
	.size		_ZN40_INTERNAL_04e31007_4_k_cu_55ff1a5c_111994cuda3std3__45__cpo5beginE,(_ZN40_INTERNAL_04e31007_4_k_cu_55ff1a5c_111994cuda3std3__442_GLOBAL__N__04e31007_4_k_cu_55ff1a5c_111996ignoreE - _ZN40_INTERNAL_04e31007_4_k_cu_55ff1a5c_111994cuda3std3__45__cpo5beginE)
_ZN40_INTERNAL_04e31007_4_k_cu_55ff1a5c_111994cuda3std3__45__cpo5beginE:
	.zero		1
	.type		_ZN40_INTERNAL_04e31007_4_k_cu_55ff1a5c_111994cuda3std3__442_GLOBAL__N__04e31007_4_k_cu_55ff1a5c_111996ignoreE,@object
	.size		_ZN40_INTERNAL_04e31007_4_k_cu_55ff1a5c_111994cuda3std3__442_GLOBAL__N__04e31007_4_k_cu_55ff1a5c_111996ignoreE,(_ZN40_INTERNAL_04e31007_4_k_cu_55ff1a5c_111994cute7productE - _ZN40_INTERNAL_04e31007_4_k_cu_55ff1a5c_111994cuda3std3__442_GLOBAL__N__04e31007_4_k_cu_55ff1a5c_111996ignoreE)
_ZN40_INTERNAL_04e31007_4_k_cu_55ff1a5c_111994cuda3std3__442_GLOBAL__N__04e31007_4_k_cu_55ff1a5c_111996ignoreE:
	.zero		1
	.type		_ZN40_INTERNAL_04e31007_4_k_cu_55ff1a5c_111994cute7productE,@object
	.size		_ZN40_INTERNAL_04e31007_4_k_cu_55ff1a5c_111994cute7productE,(_ZN40_INTERNAL_04e31007_4_k_cu_55ff1a5c_111994cuda3std3__45__cpo3endE - _ZN40_INTERNAL_04e31007_4_k_cu_55ff1a5c_111994cute7productE)
_ZN40_INTERNAL_04e31007_4_k_cu_55ff1a5c_111994cute7productE:
	.zero		1
	.type		_ZN40_INTERNAL_04e31007_4_k_cu_55ff1a5c_111994cuda3std3__45__cpo3endE,@object
	.size		_ZN40_INTERNAL_04e31007_4_k_cu_55ff1a5c_111994cuda3std3__45__cpo3endE,(_ZN40_INTERNAL_04e31007_4_k_cu_55ff1a5c_111994cuda3std3__419piecewise_constructE - _ZN40_INTERNAL_04e31007_4_k_cu_55ff1a5c_111994cuda3std3__45__cpo3endE)
_ZN40_INTERNAL_04e31007_4_k_cu_55ff1a5c_111994cuda3std3__45__cpo3endE:
	.zero		1
	.type		_ZN40_INTERNAL_04e31007_4_k_cu_55ff1a5c_111994cuda3std3__419piecewise_constructE,@object
	.size		_ZN40_INTERNAL_04e31007_4_k_cu_55ff1a5c_111994cuda3std3__419piecewise_constructE,(_ZN40_INTERNAL_04e31007_4_k_cu_55ff1a5c_111994cuda3std3__45__cpo4cendE - _ZN40_INTERNAL_04e31007_4_k_cu_55ff1a5c_111994cuda3std3__419piecewise_constructE)
_ZN40_INTERNAL_04e31007_4_k_cu_55ff1a5c_111994cuda3std3__419piecewise_constructE:
	.zero		1
	.type		_ZN40_INTERNAL_04e31007_4_k_cu_55ff1a5c_111994cuda3std3__45__cpo4cendE,@object
	.size		_ZN40_INTERNAL_04e31007_4_k_cu_55ff1a5c_111994cuda3std3__45__cpo4cendE,(_ZN40_INTERNAL_04e31007_4_k_cu_55ff1a5c_111994cuda3std6ranges3__45__cpo4swapE - _ZN40_INTERNAL_04e31007_4_k_cu_55ff1a5c_111994cuda3std3__45__cpo4cendE)
_ZN40_INTERNAL_04e31007_4_k_cu_55ff1a5c_111994cuda3std3__45__cpo4cendE:
	.zero		1
	.type		_ZN40_INTERNAL_04e31007_4_k_cu_55ff1a5c_111994cuda3std6ranges3__45__cpo4swapE,@object
	.size		_ZN40_INTERNAL_04e31007_4_k_cu_55ff1a5c_111994cuda3std6ranges3__45__cpo4swapE,(.L_8 - _ZN40_INTERNAL_04e31007_4_k_cu_55ff1a5c_111994cuda3std6ranges3__45__cpo4swapE)
_ZN40_INTERNAL_04e31007_4_k_cu_55ff1a5c_111994cuda3std6ranges3__45__cpo4swapE:
	.zero		1
.L_8:


//--------------------- .nv.constant0._ZN7cutlass13device_kernelINS_4gemm6kernel13GemmUniversalIN4cute5tupleIJiiiiEEENS1_10collective13CollectiveMmaINS1_34MainloopSm90TmaGmmaWarpSpecializedILi19ENS5_IJNS4_1CILi2EEENSA_ILi1EEESC_EEENS1_35KernelTmaWarpSpecializedCooperativeEEENS5_IJNSA_ILi256EEENSA_ILi112EEENSA_ILi16EEEEEENS_10bfloat16_tENS5_IJlSC_lEEESK_SL_NS4_8TiledMMAINS4_8MMA_AtomIJNS4_4SM904GMMA27MMA_64x16x16_F32BF16BF16_SSILNSP_5MajorE0ELSR_0ELNSP_7ScaleInE1ELSS_1EEEEEENS4_6LayoutISD_NS5_IJSC_NSA_ILi0EEESW_EEEEENS5_IJNS4_10UnderscoreESZ_SZ_EEEEENS4_13SM90_TMA_LOADENS4_14ComposedLayoutINS4_7SwizzleILi1ELi4ELi3EEENS4_18smem_ptr_flag_bitsILi16EEENSV_INS5_IJNSA_ILi8EEESI_EEENS5_IJSI_SC_EEEEEEEvNS4_8identityENS4_23SM90_TMA_LOAD_MULTICASTES1C_vS1D_EENS_8epilogue10collective6detail29Sm90TmaWarpSpecializedAdapterINS1H_15DefaultEpilogueISK_SL_SL_NS1G_6thread17LinearCombinationISK_Li1EffLNS1L_9ScaleType4KindE0ELNS_15FloatRoundStyleE2ESK_EENS1_15EpilogueDefaultEEEEEvvEEEEvNT_6ParamsE --------------------------
	.section	.nv.constant0._ZN7cutlass13device_kernelINS_4gemm6kernel13GemmUniversalIN4cute5tupleIJiiiiEEENS1_10collective13CollectiveMmaINS1_34MainloopSm90TmaGmmaWarpSpecializedILi19ENS5_IJNS4_1CILi2EEENSA_ILi1EEESC_EEENS1_35KernelTmaWarpSpecializedCooperativeEEENS5_IJNSA_ILi256EEENSA_ILi112EEENSA_ILi16EEEEEENS_10bfloat16_tENS5_IJlSC_lEEESK_SL_NS4_8TiledMMAINS4_8MMA_AtomIJNS4_4SM904GMMA27MMA_64x16x16_F32BF16BF16_SSILNSP_5MajorE0ELSR_0ELNSP_7ScaleInE1ELSS_1EEEEEENS4_6LayoutISD_NS5_IJSC_NSA_ILi0EEESW_EEEEENS5_IJNS4_10UnderscoreESZ_SZ_EEEEENS4_13SM90_TMA_LOADENS4_14ComposedLayoutINS4_7SwizzleILi1ELi4ELi3EEENS4_18smem_ptr_flag_bitsILi16EEENSV_INS5_IJNSA_ILi8EEESI_EEENS5_IJSI_SC_EEEEEEEvNS4_8identityENS4_23SM90_TMA_LOAD_MULTICASTES1C_vS1D_EENS_8epilogue10collective6detail29Sm90TmaWarpSpecializedAdapterINS1H_15DefaultEpilogueISK_SL_SL_NS1G_6thread17LinearCombinationISK_Li1EffLNS1L_9ScaleType4KindE0ELNS_15FloatRoundStyleE2ESK_EENS1_15EpilogueDefaultEEEEEvvEEEEvNT_6ParamsE,"a",@progbits
	.sectionflags	@""
	.align	4
.nv.constant0._ZN7cutlass13device_kernelINS_4gemm6kernel13GemmUniversalIN4cute5tupleIJiiiiEEENS1_10collective13CollectiveMmaINS1_34MainloopSm90TmaGmmaWarpSpecializedILi19ENS5_IJNS4_1CILi2EEENSA_ILi1EEESC_EEENS1_35KernelTmaWarpSpecializedCooperativeEEENS5_IJNSA_ILi256EEENSA_ILi112EEENSA_ILi16EEEEEENS_10bfloat16_tENS5_IJlSC_lEEESK_SL_NS4_8TiledMMAINS4_8MMA_AtomIJNS4_4SM904GMMA27MMA_64x16x16_F32BF16BF16_SSILNSP_5MajorE0ELSR_0ELNSP_7ScaleInE1ELSS_1EEEEEENS4_6LayoutISD_NS5_IJSC_NSA_ILi0EEESW_EEEEENS5_IJNS4_10UnderscoreESZ_SZ_EEEEENS4_13SM90_TMA_LOADENS4_14ComposedLayoutINS4_7SwizzleILi1ELi4ELi3EEENS4_18smem_ptr_flag_bitsILi16EEENSV_INS5_IJNSA_ILi8EEESI_EEENS5_IJSI_SC_EEEEEEEvNS4_8identityENS4_23SM90_TMA_LOAD_MULTICASTES1C_vS1D_EENS_8epilogue10collective6detail29Sm90TmaWarpSpecializedAdapterINS1H_15DefaultEpilogueISK_SL_SL_NS1G_6thread17LinearCombinationISK_Li1EffLNS1L_9ScaleType4KindE0ELNS_15FloatRoundStyleE2ESK_EENS1_15EpilogueDefaultEEEEEvvEEEEvNT_6ParamsE:
	.zero		1664


//--------------------- SYMBOLS --------------------------

	.type		.nv.reservedSmem.offset0,@object
	.size		.nv.reservedSmem.offset0,0x4
	.type		__assertfail,@function
